







.version 5.0
.target sm_61
.address_size 64



.visible .entry _Z16MaxUnpoolForwardIN3c104HalfEEviPKT_PKliiiiiiPS2_(
.param .u32 _Z16MaxUnpoolForwardIN3c104HalfEEviPKT_PKliiiiiiPS2__param_0,
.param .u64 _Z16MaxUnpoolForwardIN3c104HalfEEviPKT_PKliiiiiiPS2__param_1,
.param .u64 _Z16MaxUnpoolForwardIN3c104HalfEEviPKT_PKliiiiiiPS2__param_2,
.param .u32 _Z16MaxUnpoolForwardIN3c104HalfEEviPKT_PKliiiiiiPS2__param_3,
.param .u32 _Z16MaxUnpoolForwardIN3c104HalfEEviPKT_PKliiiiiiPS2__param_4,
.param .u32 _Z16MaxUnpoolForwardIN3c104HalfEEviPKT_PKliiiiiiPS2__param_5,
.param .u32 _Z16MaxUnpoolForwardIN3c104HalfEEviPKT_PKliiiiiiPS2__param_6,
.param .u32 _Z16MaxUnpoolForwardIN3c104HalfEEviPKT_PKliiiiiiPS2__param_7,
.param .u32 _Z16MaxUnpoolForwardIN3c104HalfEEviPKT_PKliiiiiiPS2__param_8,
.param .u64 _Z16MaxUnpoolForwardIN3c104HalfEEviPKT_PKliiiiiiPS2__param_9
)
{
.reg .pred %p<3>;
.reg .b16 %rs<2>;
.reg .b32 %r<19>;
.reg .b64 %rd<20>;


ld.param.u32 %r7, [_Z16MaxUnpoolForwardIN3c104HalfEEviPKT_PKliiiiiiPS2__param_0];
ld.param.u64 %rd6, [_Z16MaxUnpoolForwardIN3c104HalfEEviPKT_PKliiiiiiPS2__param_1];
ld.param.u64 %rd7, [_Z16MaxUnpoolForwardIN3c104HalfEEviPKT_PKliiiiiiPS2__param_2];
ld.param.u32 %r8, [_Z16MaxUnpoolForwardIN3c104HalfEEviPKT_PKliiiiiiPS2__param_5];
ld.param.u32 %r9, [_Z16MaxUnpoolForwardIN3c104HalfEEviPKT_PKliiiiiiPS2__param_6];
ld.param.u32 %r10, [_Z16MaxUnpoolForwardIN3c104HalfEEviPKT_PKliiiiiiPS2__param_7];
ld.param.u32 %r11, [_Z16MaxUnpoolForwardIN3c104HalfEEviPKT_PKliiiiiiPS2__param_8];
ld.param.u64 %rd8, [_Z16MaxUnpoolForwardIN3c104HalfEEviPKT_PKliiiiiiPS2__param_9];
mov.u32 %r1, %ntid.x;
mov.u32 %r12, %ctaid.x;
mov.u32 %r13, %tid.x;
mad.lo.s32 %r18, %r1, %r12, %r13;
setp.ge.s32	%p1, %r18, %r7;
@%p1 bra BB0_3;

cvta.to.global.u64 %rd1, %rd6;
cvta.to.global.u64 %rd2, %rd7;
cvta.to.global.u64 %rd19, %rd8;
mul.lo.s32 %r3, %r11, %r10;
mov.u32 %r14, %nctaid.x;
mul.lo.s32 %r4, %r14, %r1;

BB0_2:
mov.u64 %rd4, %rd19;
div.s32 %r15, %r18, %r9;
div.s32 %r16, %r15, %r8;
mul.lo.s32 %r17, %r3, %r16;
cvt.s64.s32	%rd9, %r17;
mul.wide.s32 %rd10, %r17, 2;
add.s64 %rd19, %rd4, %rd10;
mul.wide.s32 %rd11, %r18, 8;
add.s64 %rd12, %rd2, %rd11;
ld.global.s32 %rd13, [%rd12];
add.s64 %rd14, %rd13, %rd9;
shl.b64 %rd15, %rd14, 1;
add.s64 %rd16, %rd4, %rd15;
mul.wide.s32 %rd17, %r18, 2;
add.s64 %rd18, %rd1, %rd17;
ld.global.u16 %rs1, [%rd18];
st.global.u16 [%rd16], %rs1;
add.s32 %r18, %r4, %r18;
setp.lt.s32	%p2, %r18, %r7;
@%p2 bra BB0_2;

BB0_3:
ret;
}


.visible .entry _Z17MaxUnpoolBackwardIN3c104HalfEEviPKT_PKliiiiiiPS2_(
.param .u32 _Z17MaxUnpoolBackwardIN3c104HalfEEviPKT_PKliiiiiiPS2__param_0,
.param .u64 _Z17MaxUnpoolBackwardIN3c104HalfEEviPKT_PKliiiiiiPS2__param_1,
.param .u64 _Z17MaxUnpoolBackwardIN3c104HalfEEviPKT_PKliiiiiiPS2__param_2,
.param .u32 _Z17MaxUnpoolBackwardIN3c104HalfEEviPKT_PKliiiiiiPS2__param_3,
.param .u32 _Z17MaxUnpoolBackwardIN3c104HalfEEviPKT_PKliiiiiiPS2__param_4,
.param .u32 _Z17MaxUnpoolBackwardIN3c104HalfEEviPKT_PKliiiiiiPS2__param_5,
.param .u32 _Z17MaxUnpoolBackwardIN3c104HalfEEviPKT_PKliiiiiiPS2__param_6,
.param .u32 _Z17MaxUnpoolBackwardIN3c104HalfEEviPKT_PKliiiiiiPS2__param_7,
.param .u32 _Z17MaxUnpoolBackwardIN3c104HalfEEviPKT_PKliiiiiiPS2__param_8,
.param .u64 _Z17MaxUnpoolBackwardIN3c104HalfEEviPKT_PKliiiiiiPS2__param_9
)
{
.reg .pred %p<3>;
.reg .b16 %rs<2>;
.reg .b32 %r<19>;
.reg .b64 %rd<20>;


ld.param.u32 %r7, [_Z17MaxUnpoolBackwardIN3c104HalfEEviPKT_PKliiiiiiPS2__param_0];
ld.param.u64 %rd6, [_Z17MaxUnpoolBackwardIN3c104HalfEEviPKT_PKliiiiiiPS2__param_1];
ld.param.u64 %rd7, [_Z17MaxUnpoolBackwardIN3c104HalfEEviPKT_PKliiiiiiPS2__param_2];
ld.param.u32 %r8, [_Z17MaxUnpoolBackwardIN3c104HalfEEviPKT_PKliiiiiiPS2__param_5];
ld.param.u32 %r9, [_Z17MaxUnpoolBackwardIN3c104HalfEEviPKT_PKliiiiiiPS2__param_6];
ld.param.u32 %r10, [_Z17MaxUnpoolBackwardIN3c104HalfEEviPKT_PKliiiiiiPS2__param_7];
ld.param.u32 %r11, [_Z17MaxUnpoolBackwardIN3c104HalfEEviPKT_PKliiiiiiPS2__param_8];
ld.param.u64 %rd8, [_Z17MaxUnpoolBackwardIN3c104HalfEEviPKT_PKliiiiiiPS2__param_9];
mov.u32 %r1, %ntid.x;
mov.u32 %r12, %ctaid.x;
mov.u32 %r13, %tid.x;
mad.lo.s32 %r18, %r1, %r12, %r13;
setp.ge.s32	%p1, %r18, %r7;
@%p1 bra BB1_3;

cvta.to.global.u64 %rd1, %rd8;
cvta.to.global.u64 %rd2, %rd7;
cvta.to.global.u64 %rd19, %rd6;
mul.lo.s32 %r3, %r11, %r10;
mov.u32 %r14, %nctaid.x;
mul.lo.s32 %r4, %r14, %r1;

BB1_2:
mov.u64 %rd4, %rd19;
div.s32 %r15, %r18, %r9;
div.s32 %r16, %r15, %r8;
mul.lo.s32 %r17, %r3, %r16;
cvt.s64.s32	%rd9, %r17;
mul.wide.s32 %rd10, %r17, 2;
add.s64 %rd19, %rd4, %rd10;
mul.wide.s32 %rd11, %r18, 8;
add.s64 %rd12, %rd2, %rd11;
mul.wide.s32 %rd13, %r18, 2;
add.s64 %rd14, %rd1, %rd13;
ld.global.s32 %rd15, [%rd12];
add.s64 %rd16, %rd15, %rd9;
shl.b64 %rd17, %rd16, 1;
add.s64 %rd18, %rd4, %rd17;
ld.global.u16 %rs1, [%rd18];
st.global.u16 [%rd14], %rs1;
add.s32 %r18, %r4, %r18;
setp.lt.s32	%p2, %r18, %r7;
@%p2 bra BB1_2;

BB1_3:
ret;
}


.visible .entry _Z16MaxUnpoolForwardIfEviPKT_PKliiiiiiPS0_(
.param .u32 _Z16MaxUnpoolForwardIfEviPKT_PKliiiiiiPS0__param_0,
.param .u64 _Z16MaxUnpoolForwardIfEviPKT_PKliiiiiiPS0__param_1,
.param .u64 _Z16MaxUnpoolForwardIfEviPKT_PKliiiiiiPS0__param_2,
.param .u32 _Z16MaxUnpoolForwardIfEviPKT_PKliiiiiiPS0__param_3,
.param .u32 _Z16MaxUnpoolForwardIfEviPKT_PKliiiiiiPS0__param_4,
.param .u32 _Z16MaxUnpoolForwardIfEviPKT_PKliiiiiiPS0__param_5,
.param .u32 _Z16MaxUnpoolForwardIfEviPKT_PKliiiiiiPS0__param_6,
.param .u32 _Z16MaxUnpoolForwardIfEviPKT_PKliiiiiiPS0__param_7,
.param .u32 _Z16MaxUnpoolForwardIfEviPKT_PKliiiiiiPS0__param_8,
.param .u64 _Z16MaxUnpoolForwardIfEviPKT_PKliiiiiiPS0__param_9
)
{
.reg .pred %p<3>;
.reg .f32 %f<2>;
.reg .b32 %r<19>;
.reg .b64 %rd<20>;


ld.param.u32 %r7, [_Z16MaxUnpoolForwardIfEviPKT_PKliiiiiiPS0__param_0];
ld.param.u64 %rd6, [_Z16MaxUnpoolForwardIfEviPKT_PKliiiiiiPS0__param_1];
ld.param.u64 %rd7, [_Z16MaxUnpoolForwardIfEviPKT_PKliiiiiiPS0__param_2];
ld.param.u32 %r8, [_Z16MaxUnpoolForwardIfEviPKT_PKliiiiiiPS0__param_5];
ld.param.u32 %r9, [_Z16MaxUnpoolForwardIfEviPKT_PKliiiiiiPS0__param_6];
ld.param.u32 %r10, [_Z16MaxUnpoolForwardIfEviPKT_PKliiiiiiPS0__param_7];
ld.param.u32 %r11, [_Z16MaxUnpoolForwardIfEviPKT_PKliiiiiiPS0__param_8];
ld.param.u64 %rd8, [_Z16MaxUnpoolForwardIfEviPKT_PKliiiiiiPS0__param_9];
mov.u32 %r1, %ntid.x;
mov.u32 %r12, %ctaid.x;
mov.u32 %r13, %tid.x;
mad.lo.s32 %r18, %r1, %r12, %r13;
setp.ge.s32	%p1, %r18, %r7;
@%p1 bra BB2_3;

cvta.to.global.u64 %rd1, %rd6;
cvta.to.global.u64 %rd2, %rd7;
cvta.to.global.u64 %rd19, %rd8;
mul.lo.s32 %r3, %r11, %r10;
mov.u32 %r14, %nctaid.x;
mul.lo.s32 %r4, %r14, %r1;

BB2_2:
mov.u64 %rd4, %rd19;
div.s32 %r15, %r18, %r9;
div.s32 %r16, %r15, %r8;
mul.lo.s32 %r17, %r3, %r16;
cvt.s64.s32	%rd9, %r17;
mul.wide.s32 %rd10, %r17, 4;
add.s64 %rd19, %rd4, %rd10;
mul.wide.s32 %rd11, %r18, 8;
add.s64 %rd12, %rd2, %rd11;
mul.wide.s32 %rd13, %r18, 4;
add.s64 %rd14, %rd1, %rd13;
ld.global.f32 %f1, [%rd14];
ld.global.s32 %rd15, [%rd12];
add.s64 %rd16, %rd15, %rd9;
shl.b64 %rd17, %rd16, 2;
add.s64 %rd18, %rd4, %rd17;
st.global.f32 [%rd18], %f1;
add.s32 %r18, %r4, %r18;
setp.lt.s32	%p2, %r18, %r7;
@%p2 bra BB2_2;

BB2_3:
ret;
}


.visible .entry _Z17MaxUnpoolBackwardIfEviPKT_PKliiiiiiPS0_(
.param .u32 _Z17MaxUnpoolBackwardIfEviPKT_PKliiiiiiPS0__param_0,
.param .u64 _Z17MaxUnpoolBackwardIfEviPKT_PKliiiiiiPS0__param_1,
.param .u64 _Z17MaxUnpoolBackwardIfEviPKT_PKliiiiiiPS0__param_2,
.param .u32 _Z17MaxUnpoolBackwardIfEviPKT_PKliiiiiiPS0__param_3,
.param .u32 _Z17MaxUnpoolBackwardIfEviPKT_PKliiiiiiPS0__param_4,
.param .u32 _Z17MaxUnpoolBackwardIfEviPKT_PKliiiiiiPS0__param_5,
.param .u32 _Z17MaxUnpoolBackwardIfEviPKT_PKliiiiiiPS0__param_6,
.param .u32 _Z17MaxUnpoolBackwardIfEviPKT_PKliiiiiiPS0__param_7,
.param .u32 _Z17MaxUnpoolBackwardIfEviPKT_PKliiiiiiPS0__param_8,
.param .u64 _Z17MaxUnpoolBackwardIfEviPKT_PKliiiiiiPS0__param_9
)
{
.reg .pred %p<3>;
.reg .f32 %f<2>;
.reg .b32 %r<19>;
.reg .b64 %rd<20>;


ld.param.u32 %r7, [_Z17MaxUnpoolBackwardIfEviPKT_PKliiiiiiPS0__param_0];
ld.param.u64 %rd6, [_Z17MaxUnpoolBackwardIfEviPKT_PKliiiiiiPS0__param_1];
ld.param.u64 %rd7, [_Z17MaxUnpoolBackwardIfEviPKT_PKliiiiiiPS0__param_2];
ld.param.u32 %r8, [_Z17MaxUnpoolBackwardIfEviPKT_PKliiiiiiPS0__param_5];
ld.param.u32 %r9, [_Z17MaxUnpoolBackwardIfEviPKT_PKliiiiiiPS0__param_6];
ld.param.u32 %r10, [_Z17MaxUnpoolBackwardIfEviPKT_PKliiiiiiPS0__param_7];
ld.param.u32 %r11, [_Z17MaxUnpoolBackwardIfEviPKT_PKliiiiiiPS0__param_8];
ld.param.u64 %rd8, [_Z17MaxUnpoolBackwardIfEviPKT_PKliiiiiiPS0__param_9];
mov.u32 %r1, %ntid.x;
mov.u32 %r12, %ctaid.x;
mov.u32 %r13, %tid.x;
mad.lo.s32 %r18, %r1, %r12, %r13;
setp.ge.s32	%p1, %r18, %r7;
@%p1 bra BB3_3;

cvta.to.global.u64 %rd1, %rd8;
cvta.to.global.u64 %rd2, %rd7;
cvta.to.global.u64 %rd19, %rd6;
mul.lo.s32 %r3, %r11, %r10;
mov.u32 %r14, %nctaid.x;
mul.lo.s32 %r4, %r14, %r1;

BB3_2:
mov.u64 %rd4, %rd19;
div.s32 %r15, %r18, %r9;
div.s32 %r16, %r15, %r8;
mul.lo.s32 %r17, %r3, %r16;
cvt.s64.s32	%rd9, %r17;
mul.wide.s32 %rd10, %r17, 4;
add.s64 %rd19, %rd4, %rd10;
mul.wide.s32 %rd11, %r18, 8;
add.s64 %rd12, %rd2, %rd11;
ld.global.s32 %rd13, [%rd12];
add.s64 %rd14, %rd13, %rd9;
shl.b64 %rd15, %rd14, 2;
add.s64 %rd16, %rd4, %rd15;
ld.global.f32 %f1, [%rd16];
mul.wide.s32 %rd17, %r18, 4;
add.s64 %rd18, %rd1, %rd17;
st.global.f32 [%rd18], %f1;
add.s32 %r18, %r4, %r18;
setp.lt.s32	%p2, %r18, %r7;
@%p2 bra BB3_2;

BB3_3:
ret;
}


.visible .entry _Z16MaxUnpoolForwardIdEviPKT_PKliiiiiiPS0_(
.param .u32 _Z16MaxUnpoolForwardIdEviPKT_PKliiiiiiPS0__param_0,
.param .u64 _Z16MaxUnpoolForwardIdEviPKT_PKliiiiiiPS0__param_1,
.param .u64 _Z16MaxUnpoolForwardIdEviPKT_PKliiiiiiPS0__param_2,
.param .u32 _Z16MaxUnpoolForwardIdEviPKT_PKliiiiiiPS0__param_3,
.param .u32 _Z16MaxUnpoolForwardIdEviPKT_PKliiiiiiPS0__param_4,
.param .u32 _Z16MaxUnpoolForwardIdEviPKT_PKliiiiiiPS0__param_5,
.param .u32 _Z16MaxUnpoolForwardIdEviPKT_PKliiiiiiPS0__param_6,
.param .u32 _Z16MaxUnpoolForwardIdEviPKT_PKliiiiiiPS0__param_7,
.param .u32 _Z16MaxUnpoolForwardIdEviPKT_PKliiiiiiPS0__param_8,
.param .u64 _Z16MaxUnpoolForwardIdEviPKT_PKliiiiiiPS0__param_9
)
{
.reg .pred %p<3>;
.reg .b32 %r<19>;
.reg .f64 %fd<2>;
.reg .b64 %rd<19>;


ld.param.u32 %r7, [_Z16MaxUnpoolForwardIdEviPKT_PKliiiiiiPS0__param_0];
ld.param.u64 %rd6, [_Z16MaxUnpoolForwardIdEviPKT_PKliiiiiiPS0__param_1];
ld.param.u64 %rd7, [_Z16MaxUnpoolForwardIdEviPKT_PKliiiiiiPS0__param_2];
ld.param.u32 %r8, [_Z16MaxUnpoolForwardIdEviPKT_PKliiiiiiPS0__param_5];
ld.param.u32 %r9, [_Z16MaxUnpoolForwardIdEviPKT_PKliiiiiiPS0__param_6];
ld.param.u32 %r10, [_Z16MaxUnpoolForwardIdEviPKT_PKliiiiiiPS0__param_7];
ld.param.u32 %r11, [_Z16MaxUnpoolForwardIdEviPKT_PKliiiiiiPS0__param_8];
ld.param.u64 %rd8, [_Z16MaxUnpoolForwardIdEviPKT_PKliiiiiiPS0__param_9];
mov.u32 %r1, %ntid.x;
mov.u32 %r12, %ctaid.x;
mov.u32 %r13, %tid.x;
mad.lo.s32 %r18, %r1, %r12, %r13;
setp.ge.s32	%p1, %r18, %r7;
@%p1 bra BB4_3;

cvta.to.global.u64 %rd1, %rd6;
cvta.to.global.u64 %rd2, %rd7;
cvta.to.global.u64 %rd18, %rd8;
mul.lo.s32 %r3, %r11, %r10;
mov.u32 %r14, %nctaid.x;
mul.lo.s32 %r4, %r14, %r1;

BB4_2:
mov.u64 %rd4, %rd18;
div.s32 %r15, %r18, %r9;
div.s32 %r16, %r15, %r8;
mul.lo.s32 %r17, %r3, %r16;
cvt.s64.s32	%rd9, %r17;
mul.wide.s32 %rd10, %r17, 8;
add.s64 %rd18, %rd4, %rd10;
mul.wide.s32 %rd11, %r18, 8;
add.s64 %rd12, %rd2, %rd11;
add.s64 %rd13, %rd1, %rd11;
ld.global.f64 %fd1, [%rd13];
ld.global.s32 %rd14, [%rd12];
add.s64 %rd15, %rd14, %rd9;
shl.b64 %rd16, %rd15, 3;
add.s64 %rd17, %rd4, %rd16;
st.global.f64 [%rd17], %fd1;
add.s32 %r18, %r4, %r18;
setp.lt.s32	%p2, %r18, %r7;
@%p2 bra BB4_2;

BB4_3:
ret;
}


.visible .entry _Z17MaxUnpoolBackwardIdEviPKT_PKliiiiiiPS0_(
.param .u32 _Z17MaxUnpoolBackwardIdEviPKT_PKliiiiiiPS0__param_0,
.param .u64 _Z17MaxUnpoolBackwardIdEviPKT_PKliiiiiiPS0__param_1,
.param .u64 _Z17MaxUnpoolBackwardIdEviPKT_PKliiiiiiPS0__param_2,
.param .u32 _Z17MaxUnpoolBackwardIdEviPKT_PKliiiiiiPS0__param_3,
.param .u32 _Z17MaxUnpoolBackwardIdEviPKT_PKliiiiiiPS0__param_4,
.param .u32 _Z17MaxUnpoolBackwardIdEviPKT_PKliiiiiiPS0__param_5,
.param .u32 _Z17MaxUnpoolBackwardIdEviPKT_PKliiiiiiPS0__param_6,
.param .u32 _Z17MaxUnpoolBackwardIdEviPKT_PKliiiiiiPS0__param_7,
.param .u32 _Z17MaxUnpoolBackwardIdEviPKT_PKliiiiiiPS0__param_8,
.param .u64 _Z17MaxUnpoolBackwardIdEviPKT_PKliiiiiiPS0__param_9
)
{
.reg .pred %p<3>;
.reg .b32 %r<19>;
.reg .f64 %fd<2>;
.reg .b64 %rd<19>;


ld.param.u32 %r7, [_Z17MaxUnpoolBackwardIdEviPKT_PKliiiiiiPS0__param_0];
ld.param.u64 %rd6, [_Z17MaxUnpoolBackwardIdEviPKT_PKliiiiiiPS0__param_1];
ld.param.u64 %rd7, [_Z17MaxUnpoolBackwardIdEviPKT_PKliiiiiiPS0__param_2];
ld.param.u32 %r8, [_Z17MaxUnpoolBackwardIdEviPKT_PKliiiiiiPS0__param_5];
ld.param.u32 %r9, [_Z17MaxUnpoolBackwardIdEviPKT_PKliiiiiiPS0__param_6];
ld.param.u32 %r10, [_Z17MaxUnpoolBackwardIdEviPKT_PKliiiiiiPS0__param_7];
ld.param.u32 %r11, [_Z17MaxUnpoolBackwardIdEviPKT_PKliiiiiiPS0__param_8];
ld.param.u64 %rd8, [_Z17MaxUnpoolBackwardIdEviPKT_PKliiiiiiPS0__param_9];
mov.u32 %r1, %ntid.x;
mov.u32 %r12, %ctaid.x;
mov.u32 %r13, %tid.x;
mad.lo.s32 %r18, %r1, %r12, %r13;
setp.ge.s32	%p1, %r18, %r7;
@%p1 bra BB5_3;

cvta.to.global.u64 %rd1, %rd8;
cvta.to.global.u64 %rd2, %rd7;
cvta.to.global.u64 %rd18, %rd6;
mul.lo.s32 %r3, %r11, %r10;
mov.u32 %r14, %nctaid.x;
mul.lo.s32 %r4, %r14, %r1;

BB5_2:
mov.u64 %rd4, %rd18;
div.s32 %r15, %r18, %r9;
div.s32 %r16, %r15, %r8;
mul.lo.s32 %r17, %r3, %r16;
cvt.s64.s32	%rd9, %r17;
mul.wide.s32 %rd10, %r17, 8;
add.s64 %rd18, %rd4, %rd10;
mul.wide.s32 %rd11, %r18, 8;
add.s64 %rd12, %rd2, %rd11;
ld.global.s32 %rd13, [%rd12];
add.s64 %rd14, %rd13, %rd9;
shl.b64 %rd15, %rd14, 3;
add.s64 %rd16, %rd4, %rd15;
ld.global.f64 %fd1, [%rd16];
add.s64 %rd17, %rd1, %rd11;
st.global.f64 [%rd17], %fd1;
add.s32 %r18, %r4, %r18;
setp.lt.s32	%p2, %r18, %r7;
@%p2 bra BB5_2;

BB5_3:
ret;
}




// ===== COMPILED SASS (sm_100) =====

	.target	sm_100

	.elftype	@"ET_EXEC"


//--------------------- .note.nv.tkinfo           --------------------------
	.section	.note.nv.tkinfo,"",@"SHT_NOTE"
	.sectionflags	@"SHF_NOTE_NV_TKINFO"
	.tkinfo
        /*0018*/ 	.word	0x00000002
        /*0030*/ 	.string	""
        /*0030*/ 	.string	"ptxas"
        /*0030*/ 	.string	"Cuda compilation tools, release 13.0, V13.0.88"
        /*0030*/ 	.string	"Build cuda_13.0.r13.0/compiler.36424714_0"
        /*0030*/ 	.string	"-arch sm_100 "



//--------------------- .note.nv.cuinfo           --------------------------
	.section	.note.nv.cuinfo,"",@"SHT_NOTE"
	.sectionflags	@"SHF_NOTE_NV_CUINFO"
        /*0018*/ 	.short	0x0002
        /*001a*/ 	.short	0x003d
        /*001c*/ 	.short	0x0082
	.zero		2


//--------------------- .nv.info                  --------------------------
	.section	.nv.info,"",@"SHT_CUDA_INFO"
	.align	4


	//----- nvinfo : EIATTR_REGCOUNT
	.align		4
        /*0000*/ 	.byte	0x04, 0x2f
        /*0002*/ 	.short	(.L_1 - .L_0)
	.align		4
.L_0:
        /*0004*/ 	.word	index@(_Z16MaxUnpoolForwardIN3c104HalfEEviPKT_PKliiiiiiPS2_)
        /*0008*/ 	.word	0x0000001b


	//----- nvinfo : EIATTR_FRAME_SIZE
	.align		4
.L_1:
        /*000c*/ 	.byte	0x04, 0x11
        /*000e*/ 	.short	(.L_3 - .L_2)
	.align		4
.L_2:
        /*0010*/ 	.word	index@(_Z16MaxUnpoolForwardIN3c104HalfEEviPKT_PKliiiiiiPS2_)
        /*0014*/ 	.word	0x00000000


	//----- nvinfo : EIATTR_REGCOUNT
	.align		4
.L_3:
        /*0018*/ 	.byte	0x04, 0x2f
        /*001a*/ 	.short	(.L_5 - .L_4)
	.align		4
.L_4:
        /*001c*/ 	.word	index@(_Z17MaxUnpoolBackwardIN3c104HalfEEviPKT_PKliiiiiiPS2_)
        /*0020*/ 	.word	0x0000001b


	//----- nvinfo : EIATTR_FRAME_SIZE
	.align		4
.L_5:
        /*0024*/ 	.byte	0x04, 0x11
        /*0026*/ 	.short	(.L_7 - .L_6)
	.align		4
.L_6:
        /*0028*/ 	.word	index@(_Z17MaxUnpoolBackwardIN3c104HalfEEviPKT_PKliiiiiiPS2_)
        /*002c*/ 	.word	0x00000000


	//----- nvinfo : EIATTR_REGCOUNT
	.align		4
.L_7:
        /*0030*/ 	.byte	0x04, 0x2f
        /*0032*/ 	.short	(.L_9 - .L_8)
	.align		4
.L_8:
        /*0034*/ 	.word	index@(_Z16MaxUnpoolForwardIfEviPKT_PKliiiiiiPS0_)
        /*0038*/ 	.word	0x0000001b


	//----- nvinfo : EIATTR_FRAME_SIZE
	.align		4
.L_9:
        /*003c*/ 	.byte	0x04, 0x11
        /*003e*/ 	.short	(.L_11 - .L_10)
	.align		4
.L_10:
        /*0040*/ 	.word	index@(_Z16MaxUnpoolForwardIfEviPKT_PKliiiiiiPS0_)
        /*0044*/ 	.word	0x00000000


	//----- nvinfo : EIATTR_REGCOUNT
	.align		4
.L_11:
        /*0048*/ 	.byte	0x04, 0x2f
        /*004a*/ 	.short	(.L_13 - .L_12)
	.align		4
.L_12:
        /*004c*/ 	.word	index@(_Z17MaxUnpoolBackwardIfEviPKT_PKliiiiiiPS0_)
        /*0050*/ 	.word	0x0000001b


	//----- nvinfo : EIATTR_FRAME_SIZE
	.align		4
.L_13:
        /*0054*/ 	.byte	0x04, 0x11
        /*0056*/ 	.short	(.L_15 - .L_14)
	.align		4
.L_14:
        /*0058*/ 	.word	index@(_Z17MaxUnpoolBackwardIfEviPKT_PKliiiiiiPS0_)
        /*005c*/ 	.word	0x00000000


	//----- nvinfo : EIATTR_REGCOUNT
	.align		4
.L_15:
        /*0060*/ 	.byte	0x04, 0x2f
        /*0062*/ 	.short	(.L_17 - .L_16)
	.align		4
.L_16:
        /*0064*/ 	.word	index@(_Z16MaxUnpoolForwardIdEviPKT_PKliiiiiiPS0_)
        /*0068*/ 	.word	0x0000001a


	//----- nvinfo : EIATTR_FRAME_SIZE
	.align		4
.L_17:
        /*006c*/ 	.byte	0x04, 0x11
        /*006e*/ 	.short	(.L_19 - .L_18)
	.align		4
.L_18:
        /*0070*/ 	.word	index@(_Z16MaxUnpoolForwardIdEviPKT_PKliiiiiiPS0_)
        /*0074*/ 	.word	0x00000000


	//----- nvinfo : EIATTR_REGCOUNT
	.align		4
.L_19:
        /*0078*/ 	.byte	0x04, 0x2f
        /*007a*/ 	.short	(.L_21 - .L_20)
	.align		4
.L_20:
        /*007c*/ 	.word	index@(_Z17MaxUnpoolBackwardIdEviPKT_PKliiiiiiPS0_)
        /*0080*/ 	.word	0x0000001b


	//----- nvinfo : EIATTR_FRAME_SIZE
	.align		4
.L_21:
        /*0084*/ 	.byte	0x04, 0x11
        /*0086*/ 	.short	(.L_23 - .L_22)
	.align		4
.L_22:
        /*0088*/ 	.word	index@(_Z17MaxUnpoolBackwardIdEviPKT_PKliiiiiiPS0_)
        /*008c*/ 	.word	0x00000000


	//----- nvinfo : EIATTR_MIN_STACK_SIZE
	.align		4
.L_23:
        /*0090*/ 	.byte	0x04, 0x12
        /*0092*/ 	.short	(.L_25 - .L_24)
	.align		4
.L_24:
        /*0094*/ 	.word	index@(_Z17MaxUnpoolBackwardIdEviPKT_PKliiiiiiPS0_)
        /*0098*/ 	.word	0x00000000


	//----- nvinfo : EIATTR_MIN_STACK_SIZE
	.align		4
.L_25:
        /*009c*/ 	.byte	0x04, 0x12
        /*009e*/ 	.short	(.L_27 - .L_26)
	.align		4
.L_26:
        /*00a0*/ 	.word	index@(_Z16MaxUnpoolForwardIdEviPKT_PKliiiiiiPS0_)
        /*00a4*/ 	.word	0x00000000


	//----- nvinfo : EIATTR_MIN_STACK_SIZE
	.align		4
.L_27:
        /*00a8*/ 	.byte	0x04, 0x12
        /*00aa*/ 	.short	(.L_29 - .L_28)
	.align		4
.L_28:
        /*00ac*/ 	.word	index@(_Z17MaxUnpoolBackwardIfEviPKT_PKliiiiiiPS0_)
        /*00b0*/ 	.word	0x00000000


	//----- nvinfo : EIATTR_MIN_STACK_SIZE
	.align		4
.L_29:
        /*00b4*/ 	.byte	0x04, 0x12
        /*00b6*/ 	.short	(.L_31 - .L_30)
	.align		4
.L_30:
        /*00b8*/ 	.word	index@(_Z16MaxUnpoolForwardIfEviPKT_PKliiiiiiPS0_)
        /*00bc*/ 	.word	0x00000000


	//----- nvinfo : EIATTR_MIN_STACK_SIZE
	.align		4
.L_31:
        /*00c0*/ 	.byte	0x04, 0x12
        /*00c2*/ 	.short	(.L_33 - .L_32)
	.align		4
.L_32:
        /*00c4*/ 	.word	index@(_Z17MaxUnpoolBackwardIN3c104HalfEEviPKT_PKliiiiiiPS2_)
        /*00c8*/ 	.word	0x00000000


	//----- nvinfo : EIATTR_MIN_STACK_SIZE
	.align		4
.L_33:
        /*00cc*/ 	.byte	0x04, 0x12
        /*00ce*/ 	.short	(.L_35 - .L_34)
	.align		4
.L_34:
        /*00d0*/ 	.word	index@(_Z16MaxUnpoolForwardIN3c104HalfEEviPKT_PKliiiiiiPS2_)
        /*00d4*/ 	.word	0x00000000
.L_35:


//--------------------- .nv.compat                --------------------------
	.section	.nv.compat,"",@"SHT_CUDA_COMPAT_INFO"
	.align	4
        /*0000*/ 	.byte	0x02, 0x09, 0x00, 0x00, 0x02, 0x02, 0x01, 0x00, 0x02, 0x05, 0x05, 0x00, 0x03, 0x07, 0x01, 0x01
        /*0010*/ 	.byte	0x02, 0x03, 0x00, 0x00, 0x02, 0x06, 0x01, 0x00, 0x04, 0x0b, 0x08, 0x00, 0x09, 0x00, 0x00, 0x00
        /*0020*/ 	.byte	0x00, 0x00, 0x00, 0x00


//--------------------- .nv.info._Z17MaxUnpoolBackwardIdEviPKT_PKliiiiiiPS0_ --------------------------
	.section	.nv.info._Z17MaxUnpoolBackwardIdEviPKT_PKliiiiiiPS0_,"",@"SHT_CUDA_INFO"
	.sectionflags	@""
	.align	4


	//----- nvinfo : EIATTR_CUDA_API_VERSION
	.align		4
        /*0000*/ 	.byte	0x04, 0x37
        /*0002*/ 	.short	(.L_37 - .L_36)
.L_36:
        /*0004*/ 	.word	0x00000082


	//----- nvinfo : EIATTR_KPARAM_INFO
	.align		4
.L_37:
        /*0008*/ 	.byte	0x04, 0x17
        /*000a*/ 	.short	(.L_39 - .L_38)
.L_38:
        /*000c*/ 	.word	0x00000000
        /*0010*/ 	.short	0x0009
        /*0012*/ 	.short	0x0030
        /*0014*/ 	.byte	0x00, 0xf0, 0x21, 0x00


	//----- nvinfo : EIATTR_KPARAM_INFO
	.align		4
.L_39:
        /*0018*/ 	.byte	0x04, 0x17
        /*001a*/ 	.short	(.L_41 - .L_40)
.L_40:
        /*001c*/ 	.word	0x00000000
        /*0020*/ 	.short	0x0008
        /*0022*/ 	.short	0x002c
        /*0024*/ 	.byte	0x00, 0xf0, 0x11, 0x00


	//----- nvinfo : EIATTR_KPARAM_INFO
	.align		4
.L_41:
        /*0028*/ 	.byte	0x04, 0x17
        /*002a*/ 	.short	(.L_43 - .L_42)
.L_42:
        /*002c*/ 	.word	0x00000000
        /*0030*/ 	.short	0x0007
        /*0032*/ 	.short	0x0028
        /*0034*/ 	.byte	0x00, 0xf0, 0x11, 0x00


	//----- nvinfo : EIATTR_KPARAM_INFO
	.align		4
.L_43:
        /*0038*/ 	.byte	0x04, 0x17
        /*003a*/ 	.short	(.L_45 - .L_44)
.L_44:
        /*003c*/ 	.word	0x00000000
        /*0040*/ 	.short	0x0006
        /*0042*/ 	.short	0x0024
        /*0044*/ 	.byte	0x00, 0xf0, 0x11, 0x00


	//----- nvinfo : EIATTR_KPARAM_INFO
	.align		4
.L_45:
        /*0048*/ 	.byte	0x04, 0x17
        /*004a*/ 	.short	(.L_47 - .L_46)
.L_46:
        /*004c*/ 	.word	0x00000000
        /*0050*/ 	.short	0x0005
        /*0052*/ 	.short	0x0020
        /*0054*/ 	.byte	0x00, 0xf0, 0x11, 0x00


	//----- nvinfo : EIATTR_KPARAM_INFO
	.align		4
.L_47:
        /*0058*/ 	.byte	0x04, 0x17
        /*005a*/ 	.short	(.L_49 - .L_48)
.L_48:
        /*005c*/ 	.word	0x00000000
        /*0060*/ 	.short	0x0004
        /*0062*/ 	.short	0x001c
        /*0064*/ 	.byte	0x00, 0xf0, 0x11, 0x00


	//----- nvinfo : EIATTR_KPARAM_INFO
	.align		4
.L_49:
        /*0068*/ 	.byte	0x04, 0x17
        /*006a*/ 	.short	(.L_51 - .L_50)
.L_50:
        /*006c*/ 	.word	0x00000000
        /*0070*/ 	.short	0x0003
        /*0072*/ 	.short	0x0018
        /*0074*/ 	.byte	0x00, 0xf0, 0x11, 0x00


	//----- nvinfo : EIATTR_KPARAM_INFO
	.align		4
.L_51:
        /*0078*/ 	.byte	0x04, 0x17
        /*007a*/ 	.short	(.L_53 - .L_52)
.L_52:
        /*007c*/ 	.word	0x00000000
        /*0080*/ 	.short	0x0002
        /*0082*/ 	.short	0x0010
        /*0084*/ 	.byte	0x00, 0xf0, 0x21, 0x00


	//----- nvinfo : EIATTR_KPARAM_INFO
	.align		4
.L_53:
        /*0088*/ 	.byte	0x04, 0x17
        /*008a*/ 	.short	(.L_55 - .L_54)
.L_54:
        /*008c*/ 	.word	0x00000000
        /*0090*/ 	.short	0x0001
        /*0092*/ 	.short	0x0008
        /*0094*/ 	.byte	0x00, 0xf0, 0x21, 0x00


	//----- nvinfo : EIATTR_KPARAM_INFO
	.align		4
.L_55:
        /*0098*/ 	.byte	0x04, 0x17
        /*009a*/ 	.short	(.L_57 - .L_56)
.L_56:
        /*009c*/ 	.word	0x00000000
        /*00a0*/ 	.short	0x0000
        /*00a2*/ 	.short	0x0000
        /*00a4*/ 	.byte	0x00, 0xf0, 0x11, 0x00


	//----- nvinfo : EIATTR_SPARSE_MMA_MASK
	.align		4
.L_57:
        /*00a8*/ 	.byte	0x03, 0x50
        /*00aa*/ 	.short	0x0000


	//----- nvinfo : EIATTR_MAXREG_COUNT
	.align		4
        /*00ac*/ 	.byte	0x03, 0x1b
        /*00ae*/ 	.short	0x00ff


	//----- nvinfo : EIATTR_MERCURY_ISA_VERSION
	.align		4
        /*00b0*/ 	.byte	0x03, 0x5f
        /*00b2*/ 	.short	0x0101


	//----- nvinfo : EIATTR_VRC_CTA_INIT_COUNT
	.align		4
        /*00b4*/ 	.byte	0x02, 0x4a
	.zero		1
	.zero		1


	//----- nvinfo : EIATTR_EXIT_INSTR_OFFSETS
	.align		4
        /*00b8*/ 	.byte	0x04, 0x1c
        /*00ba*/ 	.short	(.L_59 - .L_58)


	//   ....[0]....
.L_58:
        /*00bc*/ 	.word	0x00000070


	//   ....[1]....
        /*00c0*/ 	.word	0x00000560


	//----- nvinfo : EIATTR_CRS_STACK_SIZE
	.align		4
.L_59:
        /*00c4*/ 	.byte	0x04, 0x1e
        /*00c6*/ 	.short	(.L_61 - .L_60)
.L_60:
        /*00c8*/ 	.word	0x00000000


	//----- nvinfo : EIATTR_CBANK_PARAM_SIZE
	.align		4
.L_61:
        /*00cc*/ 	.byte	0x03, 0x19
        /*00ce*/ 	.short	0x0038


	//----- nvinfo : EIATTR_PARAM_CBANK
	.align		4
        /*00d0*/ 	.byte	0x04, 0x0a
        /*00d2*/ 	.short	(.L_63 - .L_62)
	.align		4
.L_62:
        /*00d4*/ 	.word	index@(.nv.constant0._Z17MaxUnpoolBackwardIdEviPKT_PKliiiiiiPS0_)
        /*00d8*/ 	.short	0x0380
        /*00da*/ 	.short	0x0038


	//----- nvinfo : EIATTR_SW_WAR
	.align		4
.L_63:
        /*00dc*/ 	.byte	0x04, 0x36
        /*00de*/ 	.short	(.L_65 - .L_64)
.L_64:
        /*00e0*/ 	.word	0x00000008
.L_65:


//--------------------- .nv.info._Z16MaxUnpoolForwardIdEviPKT_PKliiiiiiPS0_ --------------------------
	.section	.nv.info._Z16MaxUnpoolForwardIdEviPKT_PKliiiiiiPS0_,"",@"SHT_CUDA_INFO"
	.sectionflags	@""
	.align	4


	//----- nvinfo : EIATTR_CUDA_API_VERSION
	.align		4
        /*0000*/ 	.byte	0x04, 0x37
        /*0002*/ 	.short	(.L_67 - .L_66)
.L_66:
        /*0004*/ 	.word	0x00000082


	//----- nvinfo : EIATTR_KPARAM_INFO
	.align		4
.L_67:
        /*0008*/ 	.byte	0x04, 0x17
        /*000a*/ 	.short	(.L_69 - .L_68)
.L_68:
        /*000c*/ 	.word	0x00000000
        /*0010*/ 	.short	0x0009
        /*0012*/ 	.short	0x0030
        /*0014*/ 	.byte	0x00, 0xf0, 0x21, 0x00


	//----- nvinfo : EIATTR_KPARAM_INFO
	.align		4
.L_69:
        /*0018*/ 	.byte	0x04, 0x17
        /*001a*/ 	.short	(.L_71 - .L_70)
.L_70:
        /*001c*/ 	.word	0x00000000
        /*0020*/ 	.short	0x0008
        /*0022*/ 	.short	0x002c
        /*0024*/ 	.byte	0x00, 0xf0, 0x11, 0x00


	//----- nvinfo : EIATTR_KPARAM_INFO
	.align		4
.L_71:
        /*0028*/ 	.byte	0x04, 0x17
        /*002a*/ 	.short	(.L_73 - .L_72)
.L_72:
        /*002c*/ 	.word	0x00000000
        /*0030*/ 	.short	0x0007
        /*0032*/ 	.short	0x0028
        /*0034*/ 	.byte	0x00, 0xf0, 0x11, 0x00


	//----- nvinfo : EIATTR_KPARAM_INFO
	.align		4
.L_73:
        /*0038*/ 	.byte	0x04, 0x17
        /*003a*/ 	.short	(.L_75 - .L_74)
.L_74:
        /*003c*/ 	.word	0x00000000
        /*0040*/ 	.short	0x0006
        /*0042*/ 	.short	0x0024
        /*0044*/ 	.byte	0x00, 0xf0, 0x11, 0x00


	//----- nvinfo : EIATTR_KPARAM_INFO
	.align		4
.L_75:
        /*0048*/ 	.byte	0x04, 0x17
        /*004a*/ 	.short	(.L_77 - .L_76)
.L_76:
        /*004c*/ 	.word	0x00000000
        /*0050*/ 	.short	0x0005
        /*0052*/ 	.short	0x0020
        /*0054*/ 	.byte	0x00, 0xf0, 0x11, 0x00


	//----- nvinfo : EIATTR_KPARAM_INFO
	.align		4
.L_77:
        /*0058*/ 	.byte	0x04, 0x17
        /*005a*/ 	.short	(.L_79 - .L_78)
.L_78:
        /*005c*/ 	.word	0x00000000
        /*0060*/ 	.short	0x0004
        /*0062*/ 	.short	0x001c
        /*0064*/ 	.byte	0x00, 0xf0, 0x11, 0x00


	//----- nvinfo : EIATTR_KPARAM_INFO
	.align		4
.L_79:
        /*0068*/ 	.byte	0x04, 0x17
        /*006a*/ 	.short	(.L_81 - .L_80)
.L_80:
        /*006c*/ 	.word	0x00000000
        /*0070*/ 	.short	0x0003
        /*0072*/ 	.short	0x0018
        /*0074*/ 	.byte	0x00, 0xf0, 0x11, 0x00


	//----- nvinfo : EIATTR_KPARAM_INFO
	.align		4
.L_81:
        /*0078*/ 	.byte	0x04, 0x17
        /*007a*/ 	.short	(.L_83 - .L_82)
.L_82:
        /*007c*/ 	.word	0x00000000
        /*0080*/ 	.short	0x0002
        /*0082*/ 	.short	0x0010
        /*0084*/ 	.byte	0x00, 0xf0, 0x21, 0x00


	//----- nvinfo : EIATTR_KPARAM_INFO
	.align		4
.L_83:
        /*0088*/ 	.byte	0x04, 0x17
        /*008a*/ 	.short	(.L_85 - .L_84)
.L_84:
        /*008c*/ 	.word	0x00000000
        /*0090*/ 	.short	0x0001
        /*0092*/ 	.short	0x0008
        /*0094*/ 	.byte	0x00, 0xf0, 0x21, 0x00


	//----- nvinfo : EIATTR_KPARAM_INFO
	.align		4
.L_85:
        /*0098*/ 	.byte	0x04, 0x17
        /*009a*/ 	.short	(.L_87 - .L_86)
.L_86:
        /*009c*/ 	.word	0x00000000
        /*00a0*/ 	.short	0x0000
        /*00a2*/ 	.short	0x0000
        /*00a4*/ 	.byte	0x00, 0xf0, 0x11, 0x00


	//----- nvinfo : EIATTR_SPARSE_MMA_MASK
	.align		4
.L_87:
        /*00a8*/ 	.byte	0x03, 0x50
        /*00aa*/ 	.short	0x0000


	//----- nvinfo : EIATTR_MAXREG_COUNT
	.align		4
        /*00ac*/ 	.byte	0x03, 0x1b
        /*00ae*/ 	.short	0x00ff


	//----- nvinfo : EIATTR_MERCURY_ISA_VERSION
	.align		4
        /*00b0*/ 	.byte	0x03, 0x5f
        /*00b2*/ 	.short	0x0101


	//----- nvinfo : EIATTR_VRC_CTA_INIT_COUNT
	.align		4
        /*00b4*/ 	.byte	0x02, 0x4a
	.zero		1
	.zero		1


	//----- nvinfo : EIATTR_EXIT_INSTR_OFFSETS
	.align		4
        /*00b8*/ 	.byte	0x04, 0x1c
        /*00ba*/ 	.short	(.L_89 - .L_88)


	//   ....[0]....
.L_88:
        /*00bc*/ 	.word	0x00000070


	//   ....[1]....
        /*00c0*/ 	.word	0x00000560


	//----- nvinfo : EIATTR_CRS_STACK_SIZE
	.align		4
.L_89:
        /*00c4*/ 	.byte	0x04, 0x1e
        /*00c6*/ 	.short	(.L_91 - .L_90)
.L_90:
        /*00c8*/ 	.word	0x00000000


	//----- nvinfo : EIATTR_CBANK_PARAM_SIZE
	.align		4
.L_91:
        /*00cc*/ 	.byte	0x03, 0x19
        /*00ce*/ 	.short	0x0038


	//----- nvinfo : EIATTR_PARAM_CBANK
	.align		4
        /*00d0*/ 	.byte	0x04, 0x0a
        /*00d2*/ 	.short	(.L_93 - .L_92)
	.align		4
.L_92:
        /*00d4*/ 	.word	index@(.nv.constant0._Z16MaxUnpoolForwardIdEviPKT_PKliiiiiiPS0_)
        /*00d8*/ 	.short	0x0380
        /*00da*/ 	.short	0x0038


	//----- nvinfo : EIATTR_SW_WAR
	.align		4
.L_93:
        /*00dc*/ 	.byte	0x04, 0x36
        /*00de*/ 	.short	(.L_95 - .L_94)
.L_94:
        /*00e0*/ 	.word	0x00000008
.L_95:


//--------------------- .nv.info._Z17MaxUnpoolBackwardIfEviPKT_PKliiiiiiPS0_ --------------------------
	.section	.nv.info._Z17MaxUnpoolBackwardIfEviPKT_PKliiiiiiPS0_,"",@"SHT_CUDA_INFO"
	.sectionflags	@""
	.align	4


	//----- nvinfo : EIATTR_CUDA_API_VERSION
	.align		4
        /*0000*/ 	.byte	0x04, 0x37
        /*0002*/ 	.short	(.L_97 - .L_96)
.L_96:
        /*0004*/ 	.word	0x00000082


	//----- nvinfo : EIATTR_KPARAM_INFO
	.align		4
.L_97:
        /*0008*/ 	.byte	0x04, 0x17
        /*000a*/ 	.short	(.L_99 - .L_98)
.L_98:
        /*000c*/ 	.word	0x00000000
        /*0010*/ 	.short	0x0009
        /*0012*/ 	.short	0x0030
        /*0014*/ 	.byte	0x00, 0xf0, 0x21, 0x00


	//----- nvinfo : EIATTR_KPARAM_INFO
	.align		4
.L_99:
        /*0018*/ 	.byte	0x04, 0x17
        /*001a*/ 	.short	(.L_101 - .L_100)
.L_100:
        /*001c*/ 	.word	0x00000000
        /*0020*/ 	.short	0x0008
        /*0022*/ 	.short	0x002c
        /*0024*/ 	.byte	0x00, 0xf0, 0x11, 0x00


	//----- nvinfo : EIATTR_KPARAM_INFO
	.align		4
.L_101:
        /*0028*/ 	.byte	0x04, 0x17
        /*002a*/ 	.short	(.L_103 - .L_102)
.L_102:
        /*002c*/ 	.word	0x00000000
        /*0030*/ 	.short	0x0007
        /*0032*/ 	.short	0x0028
        /*0034*/ 	.byte	0x00, 0xf0, 0x11, 0x00


	//----- nvinfo : EIATTR_KPARAM_INFO
	.align		4
.L_103:
        /*0038*/ 	.byte	0x04, 0x17
        /*003a*/ 	.short	(.L_105 - .L_104)
.L_104:
        /*003c*/ 	.word	0x00000000
        /*0040*/ 	.short	0x0006
        /*0042*/ 	.short	0x0024
        /*0044*/ 	.byte	0x00, 0xf0, 0x11, 0x00


	//----- nvinfo : EIATTR_KPARAM_INFO
	.align		4
.L_105:
        /*0048*/ 	.byte	0x04, 0x17
        /*004a*/ 	.short	(.L_107 - .L_106)
.L_106:
        /*004c*/ 	.word	0x00000000
        /*0050*/ 	.short	0x0005
        /*0052*/ 	.short	0x0020
        /*0054*/ 	.byte	0x00, 0xf0, 0x11, 0x00


	//----- nvinfo : EIATTR_KPARAM_INFO
	.align		4
.L_107:
        /*0058*/ 	.byte	0x04, 0x17
        /*005a*/ 	.short	(.L_109 - .L_108)
.L_108:
        /*005c*/ 	.word	0x00000000
        /*0060*/ 	.short	0x0004
        /*0062*/ 	.short	0x001c
        /*0064*/ 	.byte	0x00, 0xf0, 0x11, 0x00


	//----- nvinfo : EIATTR_KPARAM_INFO
	.align		4
.L_109:
        /*0068*/ 	.byte	0x04, 0x17
        /*006a*/ 	.short	(.L_111 - .L_110)
.L_110:
        /*006c*/ 	.word	0x00000000
        /*0070*/ 	.short	0x0003
        /*0072*/ 	.short	0x0018
        /*0074*/ 	.byte	0x00, 0xf0, 0x11, 0x00


	//----- nvinfo : EIATTR_KPARAM_INFO
	.align		4
.L_111:
        /*0078*/ 	.byte	0x04, 0x17
        /*007a*/ 	.short	(.L_113 - .L_112)
.L_112:
        /*007c*/ 	.word	0x00000000
        /*0080*/ 	.short	0x0002
        /*0082*/ 	.short	0x0010
        /*0084*/ 	.byte	0x00, 0xf0, 0x21, 0x00


	//----- nvinfo : EIATTR_KPARAM_INFO
	.align		4
.L_113:
        /*0088*/ 	.byte	0x04, 0x17
        /*008a*/ 	.short	(.L_115 - .L_114)
.L_114:
        /*008c*/ 	.word	0x00000000
        /*0090*/ 	.short	0x0001
        /*0092*/ 	.short	0x0008
        /*0094*/ 	.byte	0x00, 0xf0, 0x21, 0x00


	//----- nvinfo : EIATTR_KPARAM_INFO
	.align		4
.L_115:
        /*0098*/ 	.byte	0x04, 0x17
        /*009a*/ 	.short	(.L_117 - .L_116)
.L_116:
        /*009c*/ 	.word	0x00000000
        /*00a0*/ 	.short	0x0000
        /*00a2*/ 	.short	0x0000
        /*00a4*/ 	.byte	0x00, 0xf0, 0x11, 0x00


	//----- nvinfo : EIATTR_SPARSE_MMA_MASK
	.align		4
.L_117:
        /*00a8*/ 	.byte	0x03, 0x50
        /*00aa*/ 	.short	0x0000


	//----- nvinfo : EIATTR_MAXREG_COUNT
	.align		4
        /*00ac*/ 	.byte	0x03, 0x1b
        /*00ae*/ 	.short	0x00ff


	//----- nvinfo : EIATTR_MERCURY_ISA_VERSION
	.align		4
        /*00b0*/ 	.byte	0x03, 0x5f
        /*00b2*/ 	.short	0x0101


	//----- nvinfo : EIATTR_VRC_CTA_INIT_COUNT
	.align		4
        /*00b4*/ 	.byte	0x02, 0x4a
	.zero		1
	.zero		1


	//----- nvinfo : EIATTR_EXIT_INSTR_OFFSETS
	.align		4
        /*00b8*/ 	.byte	0x04, 0x1c
        /*00ba*/ 	.short	(.L_119 - .L_118)


	//   ....[0]....
.L_118:
        /*00bc*/ 	.word	0x00000070


	//   ....[1]....
        /*00c0*/ 	.word	0x00000560


	//----- nvinfo : EIATTR_CRS_STACK_SIZE
	.align		4
.L_119:
        /*00c4*/ 	.byte	0x04, 0x1e
        /*00c6*/ 	.short	(.L_121 - .L_120)
.L_120:
        /*00c8*/ 	.word	0x00000000


	//----- nvinfo : EIATTR_CBANK_PARAM_SIZE
	.align		4
.L_121:
        /*00cc*/ 	.byte	0x03, 0x19
        /*00ce*/ 	.short	0x0038


	//----- nvinfo : EIATTR_PARAM_CBANK
	.align		4
        /*00d0*/ 	.byte	0x04, 0x0a
        /*00d2*/ 	.short	(.L_123 - .L_122)
	.align		4
.L_122:
        /*00d4*/ 	.word	index@(.nv.constant0._Z17MaxUnpoolBackwardIfEviPKT_PKliiiiiiPS0_)
        /*00d8*/ 	.short	0x0380
        /*00da*/ 	.short	0x0038


	//----- nvinfo : EIATTR_SW_WAR
	.align		4
.L_123:
        /*00dc*/ 	.byte	0x04, 0x36
        /*00de*/ 	.short	(.L_125 - .L_124)
.L_124:
        /*00e0*/ 	.word	0x00000008
.L_125:


//--------------------- .nv.info._Z16MaxUnpoolForwardIfEviPKT_PKliiiiiiPS0_ --------------------------
	.section	.nv.info._Z16MaxUnpoolForwardIfEviPKT_PKliiiiiiPS0_,"",@"SHT_CUDA_INFO"
	.sectionflags	@""
	.align	4


	//----- nvinfo : EIATTR_CUDA_API_VERSION
	.align		4
        /*0000*/ 	.byte	0x04, 0x37
        /*0002*/ 	.short	(.L_127 - .L_126)
.L_126:
        /*0004*/ 	.word	0x00000082


	//----- nvinfo : EIATTR_KPARAM_INFO
	.align		4
.L_127:
        /*0008*/ 	.byte	0x04, 0x17
        /*000a*/ 	.short	(.L_129 - .L_128)
.L_128:
        /*000c*/ 	.word	0x00000000
        /*0010*/ 	.short	0x0009
        /*0012*/ 	.short	0x0030
        /*0014*/ 	.byte	0x00, 0xf0, 0x21, 0x00


	//----- nvinfo : EIATTR_KPARAM_INFO
	.align		4
.L_129:
        /*0018*/ 	.byte	0x04, 0x17
        /*001a*/ 	.short	(.L_131 - .L_130)
.L_130:
        /*001c*/ 	.word	0x00000000
        /*0020*/ 	.short	0x0008
        /*0022*/ 	.short	0x002c
        /*0024*/ 	.byte	0x00, 0xf0, 0x11, 0x00


	//----- nvinfo : EIATTR_KPARAM_INFO
	.align		4
.L_131:
        /*0028*/ 	.byte	0x04, 0x17
        /*002a*/ 	.short	(.L_133 - .L_132)
.L_132:
        /*002c*/ 	.word	0x00000000
        /*0030*/ 	.short	0x0007
        /*0032*/ 	.short	0x0028
        /*0034*/ 	.byte	0x00, 0xf0, 0x11, 0x00


	//----- nvinfo : EIATTR_KPARAM_INFO
	.align		4
.L_133:
        /*0038*/ 	.byte	0x04, 0x17
        /*003a*/ 	.short	(.L_135 - .L_134)
.L_134:
        /*003c*/ 	.word	0x00000000
        /*0040*/ 	.short	0x0006
        /*0042*/ 	.short	0x0024
        /*0044*/ 	.byte	0x00, 0xf0, 0x11, 0x00


	//----- nvinfo : EIATTR_KPARAM_INFO
	.align		4
.L_135:
        /*0048*/ 	.byte	0x04, 0x17
        /*004a*/ 	.short	(.L_137 - .L_136)
.L_136:
        /*004c*/ 	.word	0x00000000
        /*0050*/ 	.short	0x0005
        /*0052*/ 	.short	0x0020
        /*0054*/ 	.byte	0x00, 0xf0, 0x11, 0x00


	//----- nvinfo : EIATTR_KPARAM_INFO
	.align		4
.L_137:
        /*0058*/ 	.byte	0x04, 0x17
        /*005a*/ 	.short	(.L_139 - .L_138)
.L_138:
        /*005c*/ 	.word	0x00000000
        /*0060*/ 	.short	0x0004
        /*0062*/ 	.short	0x001c
        /*0064*/ 	.byte	0x00, 0xf0, 0x11, 0x00


	//----- nvinfo : EIATTR_KPARAM_INFO
	.align		4
.L_139:
        /*0068*/ 	.byte	0x04, 0x17
        /*006a*/ 	.short	(.L_141 - .L_140)
.L_140:
        /*006c*/ 	.word	0x00000000
        /*0070*/ 	.short	0x0003
        /*0072*/ 	.short	0x0018
        /*0074*/ 	.byte	0x00, 0xf0, 0x11, 0x00


	//----- nvinfo : EIATTR_KPARAM_INFO
	.align		4
.L_141:
        /*0078*/ 	.byte	0x04, 0x17
        /*007a*/ 	.short	(.L_143 - .L_142)
.L_142:
        /*007c*/ 	.word	0x00000000
        /*0080*/ 	.short	0x0002
        /*0082*/ 	.short	0x0010
        /*0084*/ 	.byte	0x00, 0xf0, 0x21, 0x00


	//----- nvinfo : EIATTR_KPARAM_INFO
	.align		4
.L_143:
        /*0088*/ 	.byte	0x04, 0x17
        /*008a*/ 	.short	(.L_145 - .L_144)
.L_144:
        /*008c*/ 	.word	0x00000000
        /*0090*/ 	.short	0x0001
        /*0092*/ 	.short	0x0008
        /*0094*/ 	.byte	0x00, 0xf0, 0x21, 0x00


	//----- nvinfo : EIATTR_KPARAM_INFO
	.align		4
.L_145:
        /*0098*/ 	.byte	0x04, 0x17
        /*009a*/ 	.short	(.L_147 - .L_146)
.L_146:
        /*009c*/ 	.word	0x00000000
        /*00a0*/ 	.short	0x0000
        /*00a2*/ 	.short	0x0000
        /*00a4*/ 	.byte	0x00, 0xf0, 0x11, 0x00


	//----- nvinfo : EIATTR_SPARSE_MMA_MASK
	.align		4
.L_147:
        /*00a8*/ 	.byte	0x03, 0x50
        /*00aa*/ 	.short	0x0000


	//----- nvinfo : EIATTR_MAXREG_COUNT
	.align		4
        /*00ac*/ 	.byte	0x03, 0x1b
        /*00ae*/ 	.short	0x00ff


	//----- nvinfo : EIATTR_MERCURY_ISA_VERSION
	.align		4
        /*00b0*/ 	.byte	0x03, 0x5f
        /*00b2*/ 	.short	0x0101


	//----- nvinfo : EIATTR_VRC_CTA_INIT_COUNT
	.align		4
        /*00b4*/ 	.byte	0x02, 0x4a
	.zero		1
	.zero		1


	//----- nvinfo : EIATTR_EXIT_INSTR_OFFSETS
	.align		4
        /*00b8*/ 	.byte	0x04, 0x1c
        /*00ba*/ 	.short	(.L_149 - .L_148)


	//   ....[0]....
.L_148:
        /*00bc*/ 	.word	0x00000070


	//   ....[1]....
        /*00c0*/ 	.word	0x00000570


	//----- nvinfo : EIATTR_CRS_STACK_SIZE
	.align		4
.L_149:
        /*00c4*/ 	.byte	0x04, 0x1e
        /*00c6*/ 	.short	(.L_151 - .L_150)
.L_150:
        /*00c8*/ 	.word	0x00000000


	//----- nvinfo : EIATTR_CBANK_PARAM_SIZE
	.align		4
.L_151:
        /*00cc*/ 	.byte	0x03, 0x19
        /*00ce*/ 	.short	0x0038


	//----- nvinfo : EIATTR_PARAM_CBANK
	.align		4
        /*00d0*/ 	.byte	0x04, 0x0a
        /*00d2*/ 	.short	(.L_153 - .L_152)
	.align		4
.L_152:
        /*00d4*/ 	.word	index@(.nv.constant0._Z16MaxUnpoolForwardIfEviPKT_PKliiiiiiPS0_)
        /*00d8*/ 	.short	0x0380
        /*00da*/ 	.short	0x0038


	//----- nvinfo : EIATTR_SW_WAR
	.align		4
.L_153:
        /*00dc*/ 	.byte	0x04, 0x36
        /*00de*/ 	.short	(.L_155 - .L_154)
.L_154:
        /*00e0*/ 	.word	0x00000008
.L_155:


//--------------------- .nv.info._Z17MaxUnpoolBackwardIN3c104HalfEEviPKT_PKliiiiiiPS2_ --------------------------
	.section	.nv.info._Z17MaxUnpoolBackwardIN3c104HalfEEviPKT_PKliiiiiiPS2_,"",@"SHT_CUDA_INFO"
	.sectionflags	@""
	.align	4


	//----- nvinfo : EIATTR_CUDA_API_VERSION
	.align		4
        /*0000*/ 	.byte	0x04, 0x37
        /*0002*/ 	.short	(.L_157 - .L_156)
.L_156:
        /*0004*/ 	.word	0x00000082


	//----- nvinfo : EIATTR_KPARAM_INFO
	.align		4
.L_157:
        /*0008*/ 	.byte	0x04, 0x17
        /*000a*/ 	.short	(.L_159 - .L_158)
.L_158:
        /*000c*/ 	.word	0x00000000
        /*0010*/ 	.short	0x0009
        /*0012*/ 	.short	0x0030
        /*0014*/ 	.byte	0x00, 0xf0, 0x21, 0x00


	//----- nvinfo : EIATTR_KPARAM_INFO
	.align		4
.L_159:
        /*0018*/ 	.byte	0x04, 0x17
        /*001a*/ 	.short	(.L_161 - .L_160)
.L_160:
        /*001c*/ 	.word	0x00000000
        /*0020*/ 	.short	0x0008
        /*0022*/ 	.short	0x002c
        /*0024*/ 	.byte	0x00, 0xf0, 0x11, 0x00


	//----- nvinfo : EIATTR_KPARAM_INFO
	.align		4
.L_161:
        /*0028*/ 	.byte	0x04, 0x17
        /*002a*/ 	.short	(.L_163 - .L_162)
.L_162:
        /*002c*/ 	.word	0x00000000
        /*0030*/ 	.short	0x0007
        /*0032*/ 	.short	0x0028
        /*0034*/ 	.byte	0x00, 0xf0, 0x11, 0x00


	//----- nvinfo : EIATTR_KPARAM_INFO
	.align		4
.L_163:
        /*0038*/ 	.byte	0x04, 0x17
        /*003a*/ 	.short	(.L_165 - .L_164)
.L_164:
        /*003c*/ 	.word	0x00000000
        /*0040*/ 	.short	0x0006
        /*0042*/ 	.short	0x0024
        /*0044*/ 	.byte	0x00, 0xf0, 0x11, 0x00


	//----- nvinfo : EIATTR_KPARAM_INFO
	.align		4
.L_165:
        /*0048*/ 	.byte	0x04, 0x17
        /*004a*/ 	.short	(.L_167 - .L_166)
.L_166:
        /*004c*/ 	.word	0x00000000
        /*0050*/ 	.short	0x0005
        /*0052*/ 	.short	0x0020
        /*0054*/ 	.byte	0x00, 0xf0, 0x11, 0x00


	//----- nvinfo : EIATTR_KPARAM_INFO
	.align		4
.L_167:
        /*0058*/ 	.byte	0x04, 0x17
        /*005a*/ 	.short	(.L_169 - .L_168)
.L_168:
        /*005c*/ 	.word	0x00000000
        /*0060*/ 	.short	0x0004
        /*0062*/ 	.short	0x001c
        /*0064*/ 	.byte	0x00, 0xf0, 0x11, 0x00


	//----- nvinfo : EIATTR_KPARAM_INFO
	.align		4
.L_169:
        /*0068*/ 	.byte	0x04, 0x17
        /*006a*/ 	.short	(.L_171 - .L_170)
.L_170:
        /*006c*/ 	.word	0x00000000
        /*0070*/ 	.short	0x0003
        /*0072*/ 	.short	0x0018
        /*0074*/ 	.byte	0x00, 0xf0, 0x11, 0x00


	//----- nvinfo : EIATTR_KPARAM_INFO
	.align		4
.L_171:
        /*0078*/ 	.byte	0x04, 0x17
        /*007a*/ 	.short	(.L_173 - .L_172)
.L_172:
        /*007c*/ 	.word	0x00000000
        /*0080*/ 	.short	0x0002
        /*0082*/ 	.short	0x0010
        /*0084*/ 	.byte	0x00, 0xf0, 0x21, 0x00


	//----- nvinfo : EIATTR_KPARAM_INFO
	.align		4
.L_173:
        /*0088*/ 	.byte	0x04, 0x17
        /*008a*/ 	.short	(.L_175 - .L_174)
.L_174:
        /*008c*/ 	.word	0x00000000
        /*0090*/ 	.short	0x0001
        /*0092*/ 	.short	0x0008
        /*0094*/ 	.byte	0x00, 0xf0, 0x21, 0x00


	//----- nvinfo : EIATTR_KPARAM_INFO
	.align		4
.L_175:
        /*0098*/ 	.byte	0x04, 0x17
        /*009a*/ 	.short	(.L_177 - .L_176)
.L_176:
        /*009c*/ 	.word	0x00000000
        /*00a0*/ 	.short	0x0000
        /*00a2*/ 	.short	0x0000
        /*00a4*/ 	.byte	0x00, 0xf0, 0x11, 0x00


	//----- nvinfo : EIATTR_SPARSE_MMA_MASK
	.align		4
.L_177:
        /*00a8*/ 	.byte	0x03, 0x50
        /*00aa*/ 	.short	0x0000


	//----- nvinfo : EIATTR_MAXREG_COUNT
	.align		4
        /*00ac*/ 	.byte	0x03, 0x1b
        /*00ae*/ 	.short	0x00ff


	//----- nvinfo : EIATTR_MERCURY_ISA_VERSION
	.align		4
        /*00b0*/ 	.byte	0x03, 0x5f
        /*00b2*/ 	.short	0x0101


	//----- nvinfo : EIATTR_VRC_CTA_INIT_COUNT
	.align		4
        /*00b4*/ 	.byte	0x02, 0x4a
	.zero		1
	.zero		1


	//----- nvinfo : EIATTR_EXIT_INSTR_OFFSETS
	.align		4
        /*00b8*/ 	.byte	0x04, 0x1c
        /*00ba*/ 	.short	(.L_179 - .L_178)


	//   ....[0]....
.L_178:
        /*00bc*/ 	.word	0x00000070


	//   ....[1]....
        /*00c0*/ 	.word	0x00000560


	//----- nvinfo : EIATTR_CRS_STACK_SIZE
	.align		4
.L_179:
        /*00c4*/ 	.byte	0x04, 0x1e
        /*00c6*/ 	.short	(.L_181 - .L_180)
.L_180:
        /*00c8*/ 	.word	0x00000000


	//----- nvinfo : EIATTR_CBANK_PARAM_SIZE
	.align		4
.L_181:
        /*00cc*/ 	.byte	0x03, 0x19
        /*00ce*/ 	.short	0x0038


	//----- nvinfo : EIATTR_PARAM_CBANK
	.align		4
        /*00d0*/ 	.byte	0x04, 0x0a
        /*00d2*/ 	.short	(.L_183 - .L_182)
	.align		4
.L_182:
        /*00d4*/ 	.word	index@(.nv.constant0._Z17MaxUnpoolBackwardIN3c104HalfEEviPKT_PKliiiiiiPS2_)
        /*00d8*/ 	.short	0x0380
        /*00da*/ 	.short	0x0038


	//----- nvinfo : EIATTR_SW_WAR
	.align		4
.L_183:
        /*00dc*/ 	.byte	0x04, 0x36
        /*00de*/ 	.short	(.L_185 - .L_184)
.L_184:
        /*00e0*/ 	.word	0x00000008
.L_185:


//--------------------- .nv.info._Z16MaxUnpoolForwardIN3c104HalfEEviPKT_PKliiiiiiPS2_ --------------------------
	.section	.nv.info._Z16MaxUnpoolForwardIN3c104HalfEEviPKT_PKliiiiiiPS2_,"",@"SHT_CUDA_INFO"
	.sectionflags	@""
	.align	4


	//----- nvinfo : EIATTR_CUDA_API_VERSION
	.align		4
        /*0000*/ 	.byte	0x04, 0x37
        /*0002*/ 	.short	(.L_187 - .L_186)
.L_186:
        /*0004*/ 	.word	0x00000082


	//----- nvinfo : EIATTR_KPARAM_INFO
	.align		4
.L_187:
        /*0008*/ 	.byte	0x04, 0x17
        /*000a*/ 	.short	(.L_189 - .L_188)
.L_188:
        /*000c*/ 	.word	0x00000000
        /*0010*/ 	.short	0x0009
        /*0012*/ 	.short	0x0030
        /*0014*/ 	.byte	0x00, 0xf0, 0x21, 0x00


	//----- nvinfo : EIATTR_KPARAM_INFO
	.align		4
.L_189:
        /*0018*/ 	.byte	0x04, 0x17
        /*001a*/ 	.short	(.L_191 - .L_190)
.L_190:
        /*001c*/ 	.word	0x00000000
        /*0020*/ 	.short	0x0008
        /*0022*/ 	.short	0x002c
        /*0024*/ 	.byte	0x00, 0xf0, 0x11, 0x00


	//----- nvinfo : EIATTR_KPARAM_INFO
	.align		4
.L_191:
        /*0028*/ 	.byte	0x04, 0x17
        /*002a*/ 	.short	(.L_193 - .L_192)
.L_192:
        /*002c*/ 	.word	0x00000000
        /*0030*/ 	.short	0x0007
        /*0032*/ 	.short	0x0028
        /*0034*/ 	.byte	0x00, 0xf0, 0x11, 0x00


	//----- nvinfo : EIATTR_KPARAM_INFO
	.align		4
.L_193:
        /*0038*/ 	.byte	0x04, 0x17
        /*003a*/ 	.short	(.L_195 - .L_194)
.L_194:
        /*003c*/ 	.word	0x00000000
        /*0040*/ 	.short	0x0006
        /*0042*/ 	.short	0x0024
        /*0044*/ 	.byte	0x00, 0xf0, 0x11, 0x00


	//----- nvinfo : EIATTR_KPARAM_INFO
	.align		4
.L_195:
        /*0048*/ 	.byte	0x04, 0x17
        /*004a*/ 	.short	(.L_197 - .L_196)
.L_196:
        /*004c*/ 	.word	0x00000000
        /*0050*/ 	.short	0x0005
        /*0052*/ 	.short	0x0020
        /*0054*/ 	.byte	0x00, 0xf0, 0x11, 0x00


	//----- nvinfo : EIATTR_KPARAM_INFO
	.align		4
.L_197:
        /*0058*/ 	.byte	0x04, 0x17
        /*005a*/ 	.short	(.L_199 - .L_198)
.L_198:
        /*005c*/ 	.word	0x00000000
        /*0060*/ 	.short	0x0004
        /*0062*/ 	.short	0x001c
        /*0064*/ 	.byte	0x00, 0xf0, 0x11, 0x00


	//----- nvinfo : EIATTR_KPARAM_INFO
	.align		4
.L_199:
        /*0068*/ 	.byte	0x04, 0x17
        /*006a*/ 	.short	(.L_201 - .L_200)
.L_200:
        /*006c*/ 	.word	0x00000000
        /*0070*/ 	.short	0x0003
        /*0072*/ 	.short	0x0018
        /*0074*/ 	.byte	0x00, 0xf0, 0x11, 0x00


	//----- nvinfo : EIATTR_KPARAM_INFO
	.align		4
.L_201:
        /*0078*/ 	.byte	0x04, 0x17
        /*007a*/ 	.short	(.L_203 - .L_202)
.L_202:
        /*007c*/ 	.word	0x00000000
        /*0080*/ 	.short	0x0002
        /*0082*/ 	.short	0x0010
        /*0084*/ 	.byte	0x00, 0xf0, 0x21, 0x00


	//----- nvinfo : EIATTR_KPARAM_INFO
	.align		4
.L_203:
        /*0088*/ 	.byte	0x04, 0x17
        /*008a*/ 	.short	(.L_205 - .L_204)
.L_204:
        /*008c*/ 	.word	0x00000000
        /*0090*/ 	.short	0x0001
        /*0092*/ 	.short	0x0008
        /*0094*/ 	.byte	0x00, 0xf0, 0x21, 0x00


	//----- nvinfo : EIATTR_KPARAM_INFO
	.align		4
.L_205:
        /*0098*/ 	.byte	0x04, 0x17
        /*009a*/ 	.short	(.L_207 - .L_206)
.L_206:
        /*009c*/ 	.word	0x00000000
        /*00a0*/ 	.short	0x0000
        /*00a2*/ 	.short	0x0000
        /*00a4*/ 	.byte	0x00, 0xf0, 0x11, 0x00


	//----- nvinfo : EIATTR_SPARSE_MMA_MASK
	.align		4
.L_207:
        /*00a8*/ 	.byte	0x03, 0x50
        /*00aa*/ 	.short	0x0000


	//----- nvinfo : EIATTR_MAXREG_COUNT
	.align		4
        /*00ac*/ 	.byte	0x03, 0x1b
        /*00ae*/ 	.short	0x00ff


	//----- nvinfo : EIATTR_MERCURY_ISA_VERSION
	.align		4
        /*00b0*/ 	.byte	0x03, 0x5f
        /*00b2*/ 	.short	0x0101


	//----- nvinfo : EIATTR_VRC_CTA_INIT_COUNT
	.align		4
        /*00b4*/ 	.byte	0x02, 0x4a
	.zero		1
	.zero		1


	//----- nvinfo : EIATTR_EXIT_INSTR_OFFSETS
	.align		4
        /*00b8*/ 	.byte	0x04, 0x1c
        /*00ba*/ 	.short	(.L_209 - .L_208)


	//   ....[0]....
.L_208:
        /*00bc*/ 	.word	0x00000070


	//   ....[1]....
        /*00c0*/ 	.word	0x00000570


	//----- nvinfo : EIATTR_CRS_STACK_SIZE
	.align		4
.L_209:
        /*00c4*/ 	.byte	0x04, 0x1e
        /*00c6*/ 	.short	(.L_211 - .L_210)
.L_210:
        /*00c8*/ 	.word	0x00000000


	//----- nvinfo : EIATTR_CBANK_PARAM_SIZE
	.align		4
.L_211:
        /*00cc*/ 	.byte	0x03, 0x19
        /*00ce*/ 	.short	0x0038


	//----- nvinfo : EIATTR_PARAM_CBANK
	.align		4
        /*00d0*/ 	.byte	0x04, 0x0a
        /*00d2*/ 	.short	(.L_213 - .L_212)
	.align		4
.L_212:
        /*00d4*/ 	.word	index@(.nv.constant0._Z16MaxUnpoolForwardIN3c104HalfEEviPKT_PKliiiiiiPS2_)
        /*00d8*/ 	.short	0x0380
        /*00da*/ 	.short	0x0038


	//----- nvinfo : EIATTR_SW_WAR
	.align		4
.L_213:
        /*00dc*/ 	.byte	0x04, 0x36
        /*00de*/ 	.short	(.L_215 - .L_214)
.L_214:
        /*00e0*/ 	.word	0x00000008
.L_215:


//--------------------- .nv.callgraph             --------------------------
	.section	.nv.callgraph,"",@"SHT_CUDA_CALLGRAPH"
	.align	4
	.sectionentsize	8
	.align		4
        /*0000*/ 	.word	0x00000000
	.align		4
        /*0004*/ 	.word	0xffffffff
	.align		4
        /*0008*/ 	.word	0x00000000
	.align		4
        /*000c*/ 	.word	0xfffffffe
	.align		4
        /*0010*/ 	.word	0x00000000
	.align		4
        /*0014*/ 	.word	0xfffffffd
	.align		4
        /*0018*/ 	.word	0x00000000
	.align		4
        /*001c*/ 	.word	0xfffffffc


//--------------------- .text._Z17MaxUnpoolBackwardIdEviPKT_PKliiiiiiPS0_ --------------------------
	.section	.text._Z17MaxUnpoolBackwardIdEviPKT_PKliiiiiiPS0_,"ax",@progbits
	.align	128
        .global         _Z17MaxUnpoolBackwardIdEviPKT_PKliiiiiiPS0_
        .type           _Z17MaxUnpoolBackwardIdEviPKT_PKliiiiiiPS0_,@function
        .size           _Z17MaxUnpoolBackwardIdEviPKT_PKliiiiiiPS0_,(.L_x_12 - _Z17MaxUnpoolBackwardIdEviPKT_PKliiiiiiPS0_)
        .other          _Z17MaxUnpoolBackwardIdEviPKT_PKliiiiiiPS0_,@"STO_CUDA_ENTRY STV_DEFAULT"
_Z17MaxUnpoolBackwardIdEviPKT_PKliiiiiiPS0_:
.text._Z17MaxUnpoolBackwardIdEviPKT_PKliiiiiiPS0_:
[----:B------:R-:W-:Y:S01]  /*0000*/  LDC R1, c[0x0][0x37c] ;  /* 0x0000df00ff017b82 */ /* 0x000fe20000000800 */
[----:B------:R-:W0:Y:S01]  /*0010*/  S2R R6, SR_CTAID.X ;  /* 0x0000000000067919 */ /* 0x000e220000002500 */
[----:B------:R-:W0:Y:S01]  /*0020*/  LDCU UR4, c[0x0][0x360] ;  /* 0x00006c00ff0477ac */ /* 0x000e220008000800 */
[----:B------:R-:W0:Y:S01]  /*0030*/  S2R R3, SR_TID.X ;  /* 0x0000000000037919 */ /* 0x000e220000002100 */
[----:B------:R-:W1:Y:S01]  /*0040*/  LDCU UR5, c[0x0][0x380] ;  /* 0x00007000ff0577ac */ /* 0x000e620008000800 */
[----:B0-----:R-:W-:-:S05]  /*0050*/  IMAD R6, R6, UR4, R3 ;  /* 0x0000000406067c24 */ /* 0x001fca000f8e0203 */
[----:B-1----:R-:W-:-:S13]  /*0060*/  ISETP.GE.AND P0, PT, R6, UR5, PT ;  /* 0x0000000506007c0c */ /* 0x002fda000bf06270 */
[----:B------:R-:W-:Y:S05]  /*0070*/  @P0 EXIT ;  /* 0x000000000000094d */ /* 0x000fea0003800000 */
[----:B------:R-:W0:Y:S01]  /*0080*/  LDC.64 R12, c[0x0][0x3a0] ;  /* 0x0000e800ff0c7b82 */ /* 0x000e220000000a00 */
[----:B------:R-:W1:Y:S01]  /*0090*/  LDCU.64 UR8, c[0x0][0x388] ;  /* 0x00007100ff0877ac */ /* 0x000e620008000a00 */
[----:B------:R-:W2:Y:S06]  /*00a0*/  LDCU UR5, c[0x0][0x370] ;  /* 0x00006e00ff0577ac */ /* 0x000eac0008000800 */
[----:B------:R-:W3:Y:S01]  /*00b0*/  LDC.64 R14, c[0x0][0x3a8] ;  /* 0x0000ea00ff0e7b82 */ /* 0x000ee20000000a00 */
[----:B------:R-:W4:Y:S01]  /*00c0*/  LDCU.64 UR6, c[0x0][0x358] ;  /* 0x00006b00ff0677ac */ /* 0x000f220008000a00 */
[----:B------:R-:W0:Y:S06]  /*00d0*/  LDCU UR10, c[0x0][0x380] ;  /* 0x00007000ff0a77ac */ /* 0x000e2c0008000800 */
[----:B------:R-:W3:Y:S01]  /*00e0*/  LDC R8, c[0x0][0x3a4] ;  /* 0x0000e900ff087b82 */ /* 0x000ee20000000800 */
[----:B--2---:R-:W-:Y:S01]  /*00f0*/  UIMAD UR4, UR4, UR5, URZ ;  /* 0x00000005040472a4 */ /* 0x004fe2000f8e02ff */
[----:B0-----:R-:W-:-:S06]  /*0100*/  IABS R0, R13 ;  /* 0x0000000d00007213 */ /* 0x001fcc0000000000 */
[----:B------:R-:W0:Y:S01]  /*0110*/  LDC R9, c[0x0][0x3a0] ;  /* 0x0000e800ff097b82 */ /* 0x000e220000000800 */
[----:B------:R-:W-:Y:S01]  /*0120*/  ISETP.NE.AND P0, PT, R12, RZ, PT ;  /* 0x000000ff0c00720c */ /* 0x000fe20003f05270 */
[----:B------:R-:W2:Y:S01]  /*0130*/  I2F.RP R7, R0 ;  /* 0x0000000000077306 */ /* 0x000ea20000209400 */
[----:B------:R-:W-:Y:S01]  /*0140*/  MOV R13, R6 ;  /* 0x00000006000d7202 */ /* 0x000fe20000000f00 */
[----:B-1----:R-:W-:Y:S01]  /*0150*/  IMAD.U32 R6, RZ, RZ, UR8 ;  /* 0x00000008ff067e24 */ /* 0x002fe2000f8e00ff */
[----:B------:R-:W-:-:S03]  /*0160*/  LOP3.LUT R12, RZ, R12, RZ, 0x33, !PT ;  /* 0x0000000cff0c7212 */ /* 0x000fc600078e33ff */
[----:B------:R-:W1:Y:S08]  /*0170*/  LDC.64 R2, c[0x0][0x390] ;  /* 0x0000e400ff027b82 */ /* 0x000e700000000a00 */
[----:B------:R-:W0:Y:S01]  /*0180*/  LDC.64 R4, c[0x0][0x3b0] ;  /* 0x0000ec00ff047b82 */ /* 0x000e220000000a00 */
[----:B--2---:R-:W2:Y:S02]  /*0190*/  MUFU.RCP R7, R7 ;  /* 0x0000000700077308 */ /* 0x004ea40000001000 */
[----:B--2---:R-:W-:-:S06]  /*01a0*/  VIADD R10, R7, 0xffffffe ;  /* 0x0ffffffe070a7836 */ /* 0x004fcc0000000000 */
[----:B------:R2:W5:Y:S02]  /*01b0*/  F2I.FTZ.U32.TRUNC.NTZ R11, R10 ;  /* 0x0000000a000b7305 */ /* 0x000564000021f000 */
[----:B--2---:R-:W-:Y:S02]  /*01c0*/  IMAD.MOV.U32 R10, RZ, RZ, RZ ;  /* 0x000000ffff0a7224 */ /* 0x004fe400078e00ff */
[----:B-----5:R-:W-:-:S04]  /*01d0*/  IMAD.MOV R7, RZ, RZ, -R11 ;  /* 0x000000ffff077224 */ /* 0x020fc800078e0a0b */
[----:B------:R-:W-:-:S04]  /*01e0*/  IMAD R7, R7, R0, RZ ;  /* 0x0000000007077224 */ /* 0x000fc800078e02ff */
[----:B------:R-:W-:-:S04]  /*01f0*/  IMAD.HI.U32 R10, R11, R7, R10 ;  /* 0x000000070b0a7227 */ /* 0x000fc800078e000a */
[----:B---3--:R-:W-:Y:S02]  /*0200*/  IMAD R11, R15, R14, RZ ;  /* 0x0000000e0f0b7224 */ /* 0x008fe400078e02ff */
[----:B01--4-:R-:W-:-:S07]  /*0210*/  IMAD.U32 R7, RZ, RZ, UR9 ;  /* 0x00000009ff077e24 */ /* 0x013fce000f8e00ff */
.L_x_0:
[----:B0-----:R-:W-:-:S05]  /*0220*/  IMAD.WIDE R14, R13, 0x8, R2 ;  /* 0x000000080d0e7825 */ /* 0x001fca00078e0202 */
[----:B------:R0:W2:Y:S01]  /*0230*/  LDG.E R16, desc[UR6][R14.64] ;  /* 0x000000060e107981 */ /* 0x0000a2000c1e1900 */
[----:B------:R-:W-:Y:S02]  /*0240*/  IABS R17, R9 ;  /* 0x0000000900117213 */ /* 0x000fe40000000000 */
[----:B------:R-:W-:Y:S02]  /*0250*/  IABS R19, R13 ;  /* 0x0000000d00137213 */ /* 0x000fe40000000000 */
[----:B------:R-:W1:Y:S01]  /*0260*/  I2F.RP R20, R17 ;  /* 0x0000001100147306 */ /* 0x000e620000209400 */
[-C--:B------:R-:W-:Y:S02]  /*0270*/  IABS R24, R8.reuse ;  /* 0x0000000800187213 */ /* 0x080fe40000000000 */
[----:B------:R-:W-:Y:S01]  /*0280*/  IMAD.HI.U32 R18, R10, R19, RZ ;  /* 0x000000130a127227 */ /* 0x000fe200078e00ff */
[----:B0-----:R-:W-:-:S04]  /*0290*/  LOP3.LUT R14, R13, R8, RZ, 0x3c, !PT ;  /* 0x000000080d0e7212 */ /* 0x001fc800078e3cff */
[----:B------:R-:W-:Y:S02]  /*02a0*/  IADD3 R22, PT, PT, -R18, RZ, RZ ;  /* 0x000000ff12167210 */ /* 0x000fe40007ffe1ff */
[----:B------:R-:W-:-:S03]  /*02b0*/  ISETP.GE.AND P2, PT, R14, RZ, PT ;  /* 0x000000ff0e00720c */ /* 0x000fc60003f46270 */
[----:B------:R-:W-:Y:S01]  /*02c0*/  IMAD R19, R24, R22, R19 ;  /* 0x0000001618137224 */ /* 0x000fe200078e0213 */
[----:B-1----:R-:W0:Y:S04]  /*02d0*/  MUFU.RCP R20, R20 ;  /* 0x0000001400147308 */ /* 0x002e280000001000 */
[----:B------:R-:W-:-:S13]  /*02e0*/  ISETP.GT.U32.AND P3, PT, R0, R19, PT ;  /* 0x000000130000720c */ /* 0x000fda0003f64070 */
[----:B------:R-:W-:Y:S01]  /*02f0*/  @!P3 IMAD.IADD R19, R19, 0x1, -R24 ;  /* 0x000000011313b824 */ /* 0x000fe200078e0a18 */
[----:B------:R-:W-:Y:S01]  /*0300*/  @!P3 IADD3 R18, PT, PT, R18, 0x1, RZ ;  /* 0x000000011212b810 */ /* 0x000fe20007ffe0ff */
[----:B0-----:R-:W-:Y:S01]  /*0310*/  VIADD R15, R20, 0xffffffe ;  /* 0x0ffffffe140f7836 */ /* 0x001fe20000000000 */
[----:B------:R-:W-:Y:S02]  /*0320*/  ISETP.NE.AND P3, PT, R8, RZ, PT ;  /* 0x000000ff0800720c */ /* 0x000fe40003f65270 */
[----:B------:R-:W-:-:S03]  /*0330*/  ISETP.GE.U32.AND P1, PT, R19, R0, PT ;  /* 0x000000001300720c */ /* 0x000fc60003f26070 */
[----:B------:R-:W0:Y:S10]  /*0340*/  F2I.FTZ.U32.TRUNC.NTZ R15, R15 ;  /* 0x0000000f000f7305 */ /* 0x000e34000021f000 */
[----:B------:R-:W-:-:S02]  /*0350*/  @P1 VIADD R18, R18, 0x1 ;  /* 0x0000000112121836 */ /* 0x000fc40000000000 */
[----:B0-----:R-:W-:-:S03]  /*0360*/  IMAD.MOV R14, RZ, RZ, -R15 ;  /* 0x000000ffff0e7224 */ /* 0x001fc600078e0a0f */
[----:B------:R-:W-:Y:S02]  /*0370*/  @!P2 IADD3 R18, PT, PT, -R18, RZ, RZ ;  /* 0x000000ff1212a210 */ /* 0x000fe40007ffe1ff */
[----:B------:R-:W-:Y:S01]  /*0380*/  @!P3 LOP3.LUT R18, RZ, R8, RZ, 0x33, !PT ;  /* 0x00000008ff12b212 */ /* 0x000fe200078e33ff */
[----:B------:R-:W-:Y:S02]  /*0390*/  IMAD R19, R14, R17, RZ ;  /* 0x000000110e137224 */ /* 0x000fe400078e02ff */
[----:B------:R-:W-:Y:S01]  /*03a0*/  IMAD.MOV.U32 R14, RZ, RZ, RZ ;  /* 0x000000ffff0e7224 */ /* 0x000fe200078e00ff */
[----:B------:R-:W-:Y:S02]  /*03b0*/  IABS R20, R18 ;  /* 0x0000001200147213 */ /* 0x000fe40000000000 */
[----:B------:R-:W-:Y:S01]  /*03c0*/  LOP3.LUT R18, R18, R9, RZ, 0x3c, !PT ;  /* 0x0000000912127212 */ /* 0x000fe200078e3cff */
[----:B------:R-:W-:-:S03]  /*03d0*/  IMAD.HI.U32 R14, R15, R19, R14 ;  /* 0x000000130f0e7227 */ /* 0x000fc600078e000e */
[----:B------:R-:W-:-:S03]  /*03e0*/  ISETP.GE.AND P3, PT, R18, RZ, PT ;  /* 0x000000ff1200720c */ /* 0x000fc60003f66270 */
[----:B------:R-:W-:-:S04]  /*03f0*/  IMAD.HI.U32 R14, R14, R20, RZ ;  /* 0x000000140e0e7227 */ /* 0x000fc800078e00ff */
[----:B------:R-:W-:-:S04]  /*0400*/  IMAD.MOV R15, RZ, RZ, -R14 ;  /* 0x000000ffff0f7224 */ /* 0x000fc800078e0a0e */
[----:B------:R-:W-:-:S05]  /*0410*/  IMAD R20, R17, R15, R20 ;  /* 0x0000000f11147224 */ /* 0x000fca00078e0214 */
[----:B------:R-:W-:-:S13]  /*0420*/  ISETP.GT.U32.AND P2, PT, R17, R20, PT ;  /* 0x000000141100720c */ /* 0x000fda0003f44070 */
[----:B------:R-:W-:Y:S01]  /*0430*/  @!P2 IADD3 R20, PT, PT, R20, -R17, RZ ;  /* 0x800000111414a210 */ /* 0x000fe20007ffe0ff */
[----:B------:R-:W-:-:S03]  /*0440*/  @!P2 VIADD R14, R14, 0x1 ;  /* 0x000000010e0ea836 */ /* 0x000fc60000000000 */
[----:B------:R-:W-:-:S13]  /*0450*/  ISETP.GE.U32.AND P1, PT, R20, R17, PT ;  /* 0x000000111400720c */ /* 0x000fda0003f26070 */
[----:B------:R-:W-:-:S05]  /*0460*/  @P1 VIADD R14, R14, 0x1 ;  /* 0x000000010e0e1836 */ /* 0x000fca0000000000 */
[----:B------:R-:W-:-:S04]  /*0470*/  @!P3 IADD3 R14, PT, PT, -R14, RZ, RZ ;  /* 0x000000ff0e0eb210 */ /* 0x000fc80007ffe1ff */
[----:B------:R-:W-:-:S05]  /*0480*/  SEL R14, R12, R14, !P0 ;  /* 0x0000000e0c0e7207 */ /* 0x000fca0004000000 */
[----:B------:R-:W-:Y:S01]  /*0490*/  IMAD R19, R11, R14, RZ ;  /* 0x0000000e0b137224 */ /* 0x000fe200078e02ff */
[----:B--2---:R-:W-:-:S04]  /*04a0*/  SHF.R.S32.HI R14, RZ, 0x1f, R16 ;  /* 0x0000001fff0e7819 */ /* 0x004fc80000011410 */
[----:B------:R-:W-:-:S04]  /*04b0*/  IADD3 R15, P1, PT, R19, R16, RZ ;  /* 0x00000010130f7210 */ /* 0x000fc80007f3e0ff */
[----:B------:R-:W-:Y:S02]  /*04c0*/  LEA.HI.X.SX32 R16, R19, R14, 0x1, P1 ;  /* 0x0000000e13107211 */ /* 0x000fe400008f0eff */
[----:B------:R-:W-:-:S04]  /*04d0*/  LEA R14, P1, R15, R6, 0x3 ;  /* 0x000000060f0e7211 */ /* 0x000fc800078218ff */
[----:B------:R-:W-:-:S06]  /*04e0*/  LEA.HI.X R15, R15, R7, R16, 0x3, P1 ;  /* 0x000000070f0f7211 */ /* 0x000fcc00008f1c10 */
[----:B------:R-:W2:Y:S01]  /*04f0*/  LDG.E.64 R14, desc[UR6][R14.64] ;  /* 0x000000060e0e7981 */ /* 0x000ea2000c1e1b00 */
[----:B------:R-:W-:-:S04]  /*0500*/  IMAD.WIDE R16, R13, 0x8, R4 ;  /* 0x000000080d107825 */ /* 0x000fc800078e0204 */
[----:B------:R-:W-:Y:S02]  /*0510*/  VIADD R13, R13, UR4 ;  /* 0x000000040d0d7c36 */ /* 0x000fe40008000000 */
[----:B------:R-:W-:-:S03]  /*0520*/  IMAD.WIDE R6, R19, 0x8, R6 ;  /* 0x0000000813067825 */ /* 0x000fc600078e0206 */
[----:B------:R-:W-:Y:S01]  /*0530*/  ISETP.GE.AND P1, PT, R13, UR10, PT ;  /* 0x0000000a0d007c0c */ /* 0x000fe2000bf26270 */
[----:B--2---:R0:W-:-:S12]  /*0540*/  STG.E.64 desc[UR6][R16.64], R14 ;  /* 0x0000000e10007986 */ /* 0x0041d8000c101b06 */
[----:B------:R-:W-:Y:S05]  /*0550*/  @!P1 BRA `(.L_x_0) ;  /* 0xfffffffc00309947 */ /* 0x000fea000383ffff */
[----:B------:R-:W-:Y:S05]  /*0560*/  EXIT ;  /* 0x000000000000794d */ /* 0x000fea0003800000 */
.L_x_1:
[----:B------:R-:W-:-:S00]  /*0570*/  BRA `(.L_x_1) ;  /* 0xfffffffc00fc7947 */ /* 0x000fc0000383ffff */
[----:B------:R-:W-:-:S00]  /*0580*/  NOP ;  /* 0x0000000000007918 */ /* 0x000fc00000000000 */
[----:B------:R-:W-:-:S00]  /*0590*/  NOP ;  /* 0x0000000000007918 */ /* 0x000fc00000000000 */
[----:B------:R-:W-:-:S00]  /*05a0*/  NOP ;  /* 0x0000000000007918 */ /* 0x000fc00000000000 */
[----:B------:R-:W-:-:S00]  /*05b0*/  NOP ;  /* 0x0000000000007918 */ /* 0x000fc00000000000 */
[----:B------:R-:W-:-:S00]  /*05c0*/  NOP ;  /* 0x0000000000007918 */ /* 0x000fc00000000000 */
[----:B------:R-:W-:-:S00]  /*05d0*/  NOP ;  /* 0x0000000000007918 */ /* 0x000fc00000000000 */
[----:B------:R-:W-:-:S00]  /*05e0*/  NOP ;  /* 0x0000000000007918 */ /* 0x000fc00000000000 */
[----:B------:R-:W-:-:S00]  /*05f0*/  NOP ;  /* 0x0000000000007918 */ /* 0x000fc00000000000 */
.L_x_12:


//--------------------- .text._Z16MaxUnpoolForwardIdEviPKT_PKliiiiiiPS0_ --------------------------
	.section	.text._Z16MaxUnpoolForwardIdEviPKT_PKliiiiiiPS0_,"ax",@progbits
	.align	128
        .global         _Z16MaxUnpoolForwardIdEviPKT_PKliiiiiiPS0_
        .type           _Z16MaxUnpoolForwardIdEviPKT_PKliiiiiiPS0_,@function
        .size           _Z16MaxUnpoolForwardIdEviPKT_PKliiiiiiPS0_,(.L_x_13 - _Z16MaxUnpoolForwardIdEviPKT_PKliiiiiiPS0_)
        .other          _Z16MaxUnpoolForwardIdEviPKT_PKliiiiiiPS0_,@"STO_CUDA_ENTRY STV_DEFAULT"
_Z16MaxUnpoolForwardIdEviPKT_PKliiiiiiPS0_:
.text._Z16MaxUnpoolForwardIdEviPKT_PKliiiiiiPS0_:
        /* <DEDUP_REMOVED lines=34> */
.L_x_2:
[----:B0-----:R-:W-:-:S05]  /*0220*/  IMAD.WIDE R16, R15, 0x8, R4 ;  /* 0x000000080f107825 */ /* 0x001fca00078e0204 */
[----:B------:R0:W2:Y:S01]  /*0230*/  LDG.E R18, desc[UR6][R16.64] ;  /* 0x0000000610127981 */ /* 0x0000a2000c1e1900 */
[----:B------:R-:W-:-:S06]  /*0240*/  IMAD.WIDE R8, R15, 0x8, R2 ;  /* 0x000000080f087825 */ /* 0x000fcc00078e0202 */
[----:B------:R-:W3:Y:S01]  /*0250*/  LDG.E.64 R8, desc[UR6][R8.64] ;  /* 0x0000000608087981 */ /* 0x000ee2000c1e1b00 */
[----:B------:R-:W-:Y:S02]  /*0260*/  IABS R23, R15 ;  /* 0x0000000f00177213 */ /* 0x000fe40000000000 */
[----:B------:R-:W-:Y:S02]  /*0270*/  IABS R19, R11 ;  /* 0x0000000b00137213 */ /* 0x000fe40000000000 */
[----:B------:R-:W-:Y:S01]  /*0280*/  IABS R22, R10 ;  /* 0x0000000a00167213 */ /* 0x000fe20000000000 */
[----:B------:R-:W-:Y:S01]  /*0290*/  IMAD.HI.U32 R20, R12, R23, RZ ;  /* 0x000000170c147227 */ /* 0x000fe200078e00ff */
[----:B------:R-:W1:Y:S04]  /*02a0*/  I2F.RP R21, R19 ;  /* 0x0000001300157306 */ /* 0x000e680000209400 */
[----:B0-----:R-:W-:-:S05]  /*02b0*/  IADD3 R16, PT, PT, -R20, RZ, RZ ;  /* 0x000000ff14107210 */ /* 0x001fca0007ffe1ff */
[----:B------:R-:W-:Y:S01]  /*02c0*/  IMAD R17, R22, R16, R23 ;  /* 0x0000001016117224 */ /* 0x000fe200078e0217 */
[C---:B------:R-:W-:Y:S01]  /*02d0*/  LOP3.LUT R16, R15.reuse, R10, RZ, 0x3c, !PT ;  /* 0x0000000a0f107212 */ /* 0x040fe200078e3cff */
[----:B------:R-:W-:-:S03]  /*02e0*/  VIADD R15, R15, UR4 ;  /* 0x000000040f0f7c36 */ /* 0x000fc60008000000 */
[----:B------:R-:W-:Y:S01]  /*02f0*/  ISETP.GT.U32.AND P3, PT, R0, R17, PT ;  /* 0x000000110000720c */ /* 0x000fe20003f64070 */
[----:B-1----:R-:W0:Y:S01]  /*0300*/  MUFU.RCP R21, R21 ;  /* 0x0000001500157308 */ /* 0x002e220000001000 */
[----:B------:R-:W-:-:S11]  /*0310*/  ISETP.GE.AND P2, PT, R16, RZ, PT ;  /* 0x000000ff1000720c */ /* 0x000fd60003f46270 */
[----:B------:R-:W-:Y:S01]  /*0320*/  @!P3 IMAD.IADD R17, R17, 0x1, -R22 ;  /* 0x000000011111b824 */ /* 0x000fe200078e0a16 */
[----:B------:R-:W-:Y:S02]  /*0330*/  @!P3 IADD3 R20, PT, PT, R20, 0x1, RZ ;  /* 0x000000011414b810 */ /* 0x000fe40007ffe0ff */
[----:B------:R-:W-:Y:S02]  /*0340*/  ISETP.NE.AND P3, PT, R10, RZ, PT ;  /* 0x000000ff0a00720c */ /* 0x000fe40003f65270 */
[----:B------:R-:W-:Y:S01]  /*0350*/  ISETP.GE.U32.AND P1, PT, R17, R0, PT ;  /* 0x000000001100720c */ /* 0x000fe20003f26070 */
[----:B0-----:R-:W-:-:S06]  /*0360*/  VIADD R17, R21, 0xffffffe ;  /* 0x0ffffffe15117836 */ /* 0x001fcc0000000000 */
[----:B------:R-:W0:Y:S06]  /*0370*/  F2I.FTZ.U32.TRUNC.NTZ R17, R17 ;  /* 0x0000001100117305 */ /* 0x000e2c000021f000 */
[----:B------:R-:W-:-:S05]  /*0380*/  @P1 VIADD R20, R20, 0x1 ;  /* 0x0000000114141836 */ /* 0x000fca0000000000 */
[----:B------:R-:W-:Y:S02]  /*0390*/  @!P2 IADD3 R20, PT, PT, -R20, RZ, RZ ;  /* 0x000000ff1414a210 */ /* 0x000fe40007ffe1ff */
[----:B------:R-:W-:Y:S01]  /*03a0*/  @!P3 LOP3.LUT R20, RZ, R10, RZ, 0x33, !PT ;  /* 0x0000000aff14b212 */ /* 0x000fe200078e33ff */
[----:B0-----:R-:W-:-:S03]  /*03b0*/  IMAD.MOV R16, RZ, RZ, -R17 ;  /* 0x000000ffff107224 */ /* 0x001fc600078e0a11 */
[----:B------:R-:W-:Y:S01]  /*03c0*/  IABS R22, R20 ;  /* 0x0000001400167213 */ /* 0x000fe20000000000 */
[----:B------:R-:W-:Y:S01]  /*03d0*/  IMAD R21, R16, R19, RZ ;  /* 0x0000001310157224 */ /* 0x000fe200078e02ff */
[----:B------:R-:W-:Y:S01]  /*03e0*/  LOP3.LUT R20, R20, R11, RZ, 0x3c, !PT ;  /* 0x0000000b14147212 */ /* 0x000fe200078e3cff */
[----:B------:R-:W-:-:S03]  /*03f0*/  IMAD.MOV.U32 R16, RZ, RZ, RZ ;  /* 0x000000ffff107224 */ /* 0x000fc600078e00ff */
[----:B------:R-:W-:Y:S01]  /*0400*/  ISETP.GE.AND P3, PT, R20, RZ, PT ;  /* 0x000000ff1400720c */ /* 0x000fe20003f66270 */
[----:B------:R-:W-:-:S06]  /*0410*/  IMAD.HI.U32 R16, R17, R21, R16 ;  /* 0x0000001511107227 */ /* 0x000fcc00078e0010 */
        /* <DEDUP_REMOVED lines=15> */
[----:B------:R-:W-:Y:S01]  /*0510*/  LEA.HI.X R17, R17, R7, R18, 0x3, P1 ;  /* 0x0000000711117211 */ /* 0x000fe200008f1c12 */
[----:B------:R-:W-:Y:S01]  /*0520*/  IMAD.WIDE R6, R19, 0x8, R6 ;  /* 0x0000000813067825 */ /* 0x000fe200078e0206 */
[----:B------:R-:W-:-:S03]  /*0530*/  ISETP.GE.AND P1, PT, R15, UR10, PT ;  /* 0x0000000a0f007c0c */ /* 0x000fc6000bf26270 */
[----:B---3--:R0:W-:Y:S10]  /*0540*/  STG.E.64 desc[UR6][R16.64], R8 ;  /* 0x0000000810007986 */ /* 0x0081f4000c101b06 */
[----:B------:R-:W-:Y:S05]  /*0550*/  @!P1 BRA `(.L_x_2) ;  /* 0xfffffffc00309947 */ /* 0x000fea000383ffff */
[----:B------:R-:W-:Y:S05]  /*0560*/  EXIT ;  /* 0x000000000000794d */ /* 0x000fea0003800000 */
.L_x_3:
        /* <DEDUP_REMOVED lines=9> */
.L_x_13:


//--------------------- .text._Z17MaxUnpoolBackwardIfEviPKT_PKliiiiiiPS0_ --------------------------
	.section	.text._Z17MaxUnpoolBackwardIfEviPKT_PKliiiiiiPS0_,"ax",@progbits
	.align	128
        .global         _Z17MaxUnpoolBackwardIfEviPKT_PKliiiiiiPS0_
        .type           _Z17MaxUnpoolBackwardIfEviPKT_PKliiiiiiPS0_,@function
        .size           _Z17MaxUnpoolBackwardIfEviPKT_PKliiiiiiPS0_,(.L_x_14 - _Z17MaxUnpoolBackwardIfEviPKT_PKliiiiiiPS0_)
        .other          _Z17MaxUnpoolBackwardIfEviPKT_PKliiiiiiPS0_,@"STO_CUDA_ENTRY STV_DEFAULT"
_Z17MaxUnpoolBackwardIfEviPKT_PKliiiiiiPS0_:
.text._Z17MaxUnpoolBackwardIfEviPKT_PKliiiiiiPS0_:
        /* <DEDUP_REMOVED lines=14> */
[----:B------:R-:W1:Y:S01]  /*00e0*/  LDC R8, c[0x0][0x3a4] ;  /* 0x0000e900ff087b82 */ /* 0x000e620000000800 */
[----:B--2---:R-:W-:Y:S01]  /*00f0*/  UIMAD UR4, UR4, UR5, URZ ;  /* 0x00000005040472a4 */ /* 0x004fe2000f8e02ff */
[----:B0-----:R-:W-:-:S06]  /*0100*/  IABS R0, R13 ;  /* 0x0000000d00007213 */ /* 0x001fcc0000000000 */
[----:B------:R-:W0:Y:S01]  /*0110*/  LDC R9, c[0x0][0x3a0] ;  /* 0x0000e800ff097b82 */ /* 0x000e220000000800 */
[----:B------:R-:W-:Y:S01]  /*0120*/  ISETP.NE.AND P0, PT, R12, RZ, PT ;  /* 0x000000ff0c00720c */ /* 0x000fe20003f05270 */
[----:B------:R-:W2:Y:S01]  /*0130*/  I2F.RP R10, R0 ;  /* 0x00000000000a7306 */ /* 0x000ea20000209400 */
[----:B------:R-:W-:Y:S02]  /*0140*/  LOP3.LUT R12, RZ, R12, RZ, 0x33, !PT ;  /* 0x0000000cff0c7212 */ /* 0x000fe400078e33ff */
[----:B------:R-:W-:-:S03]  /*0150*/  MOV R13, R14 ;  /* 0x0000000e000d7202 */ /* 0x000fc60000000f00 */
[----:B------:R-:W0:Y:S08]  /*0160*/  LDC.64 R2, c[0x0][0x390] ;  /* 0x0000e400ff027b82 */ /* 0x000e300000000a00 */
[----:B------:R-:W0:Y:S01]  /*0170*/  LDC.64 R4, c[0x0][0x3b0] ;  /* 0x0000ec00ff047b82 */ /* 0x000e220000000a00 */
[----:B--2---:R-:W2:Y:S02]  /*0180*/  MUFU.RCP R10, R10 ;  /* 0x0000000a000a7308 */ /* 0x004ea40000001000 */
[----:B--2---:R-:W-:-:S02]  /*0190*/  VIADD R6, R10, 0xffffffe ;  /* 0x0ffffffe0a067836 */ /* 0x004fc40000000000 */
[----:B---3--:R-:W-:-:S04]  /*01a0*/  IMAD R10, R17, R16, RZ ;  /* 0x00000010110a7224 */ /* 0x008fc800078e02ff */
[----:B------:R2:W3:Y:S02]  /*01b0*/  F2I.FTZ.U32.TRUNC.NTZ R7, R6 ;  /* 0x0000000600077305 */ /* 0x0004e4000021f000 */
[----:B--2---:R-:W-:Y:S02]  /*01c0*/  IMAD.MOV.U32 R6, RZ, RZ, RZ ;  /* 0x000000ffff067224 */ /* 0x004fe400078e00ff */
[----:B---3--:R-:W-:-:S04]  /*01d0*/  IMAD.MOV R11, RZ, RZ, -R7 ;  /* 0x000000ffff0b7224 */ /* 0x008fc800078e0a07 */
[----:B------:R-:W-:-:S04]  /*01e0*/  IMAD R11, R11, R0, RZ ;  /* 0x000000000b0b7224 */ /* 0x000fc800078e02ff */
[----:B------:R-:W-:-:S04]  /*01f0*/  IMAD.HI.U32 R11, R7, R11, R6 ;  /* 0x0000000b070b7227 */ /* 0x000fc800078e0006 */
[----:B-1----:R-:W-:Y:S02]  /*0200*/  IMAD.U32 R6, RZ, RZ, UR8 ;  /* 0x00000008ff067e24 */ /* 0x002fe4000f8e00ff */
[----:B0---4-:R-:W-:-:S07]  /*0210*/  IMAD.U32 R7, RZ, RZ, UR9 ;  /* 0x00000009ff077e24 */ /* 0x011fce000f8e00ff */
.L_x_4:
[----:B0-----:R-:W-:-:S05]  /*0220*/  IMAD.WIDE R14, R13, 0x8, R2 ;  /* 0x000000080d0e7825 */ /* 0x001fca00078e0202 */
[----:B------:R0:W2:Y:S01]  /*0230*/  LDG.E R16, desc[UR6][R14.64] ;  /* 0x000000060e107981 */ /* 0x0000a2000c1e1900 */
[----:B------:R-:W-:Y:S02]  /*0240*/  IABS R17, R9 ;  /* 0x0000000900117213 */ /* 0x000fe40000000000 */
[----:B------:R-:W-:Y:S02]  /*0250*/  IABS R22, R13 ;  /* 0x0000000d00167213 */ /* 0x000fe40000000000 */
[----:B------:R-:W1:Y:S01]  /*0260*/  I2F.RP R20, R17 ;  /* 0x0000001100147306 */ /* 0x000e620000209400 */
[----:B------:R-:W-:Y:S02]  /*0270*/  IABS R24, R8 ;  /* 0x0000000800187213 */ /* 0x000fe40000000000 */
        /* <DEDUP_REMOVED lines=39> */
[----:B------:R-:W2:Y:S01]  /*04f0*/  LDG.E R17, desc[UR6][R16.64] ;  /* 0x0000000610117981 */ /* 0x000ea2000c1e1900 */
[----:B------:R-:W-:-:S04]  /*0500*/  IMAD.WIDE R14, R13, 0x4, R4 ;  /* 0x000000040d0e7825 */ /* 0x000fc800078e0204 */
[----:B------:R-:W-:Y:S02]  /*0510*/  VIADD R13, R13, UR4 ;  /* 0x000000040d0d7c36 */ /* 0x000fe40008000000 */
[----:B------:R-:W-:-:S03]  /*0520*/  IMAD.WIDE R6, R19, 0x4, R6 ;  /* 0x0000000413067825 */ /* 0x000fc600078e0206 */
[----:B------:R-:W-:Y:S01]  /*0530*/  ISETP.GE.AND P1, PT, R13, UR10, PT ;  /* 0x0000000a0d007c0c */ /* 0x000fe2000bf26270 */
[----:B--2---:R0:W-:-:S12]  /*0540*/  STG.E desc[UR6][R14.64], R17 ;  /* 0x000000110e007986 */ /* 0x0041d8000c101906 */
[----:B------:R-:W-:Y:S05]  /*0550*/  @!P1 BRA `(.L_x_4) ;  /* 0xfffffffc00309947 */ /* 0x000fea000383ffff */
[----:B------:R-:W-:Y:S05]  /*0560*/  EXIT ;  /* 0x000000000000794d */ /* 0x000fea0003800000 */
.L_x_5:
        /* <DEDUP_REMOVED lines=9> */
.L_x_14:


//--------------------- .text._Z16MaxUnpoolForwardIfEviPKT_PKliiiiiiPS0_ --------------------------
	.section	.text._Z16MaxUnpoolForwardIfEviPKT_PKliiiiiiPS0_,"ax",@progbits
	.align	128
        .global         _Z16MaxUnpoolForwardIfEviPKT_PKliiiiiiPS0_
        .type           _Z16MaxUnpoolForwardIfEviPKT_PKliiiiiiPS0_,@function
        .size           _Z16MaxUnpoolForwardIfEviPKT_PKliiiiiiPS0_,(.L_x_15 - _Z16MaxUnpoolForwardIfEviPKT_PKliiiiiiPS0_)
        .other          _Z16MaxUnpoolForwardIfEviPKT_PKliiiiiiPS0_,@"STO_CUDA_ENTRY STV_DEFAULT"
_Z16MaxUnpoolForwardIfEviPKT_PKliiiiiiPS0_:
.text._Z16MaxUnpoolForwardIfEviPKT_PKliiiiiiPS0_:
        /* <DEDUP_REMOVED lines=34> */
.L_x_6:
[----:B0-----:R-:W-:-:S05]  /*0220*/  IMAD.WIDE R14, R13, 0x8, R4 ;  /* 0x000000080d0e7825 */ /* 0x001fca00078e0204 */
[----:B------:R0:W2:Y:S01]  /*0230*/  LDG.E R16, desc[UR6][R14.64] ;  /* 0x000000060e107981 */ /* 0x0000a2000c1e1900 */
[----:B------:R-:W-:-:S05]  /*0240*/  IMAD.WIDE R20, R13, 0x4, R2 ;  /* 0x000000040d147825 */ /* 0x000fca00078e0202 */
[----:B------:R1:W3:Y:S01]  /*0250*/  LDG.E R17, desc[UR6][R20.64] ;  /* 0x0000000614117981 */ /* 0x0002e2000c1e1900 */
[----:B------:R-:W-:Y:S02]  /*0260*/  IABS R23, R13 ;  /* 0x0000000d00177213 */ /* 0x000fe40000000000 */
[----:B------:R-:W-:Y:S02]  /*0270*/  IABS R18, R9 ;  /* 0x0000000900127213 */ /* 0x000fe40000000000 */
[----:B------:R-:W-:Y:S01]  /*0280*/  IABS R24, R8 ;  /* 0x0000000800187213 */ /* 0x000fe20000000000 */
[----:B------:R-:W-:Y:S01]  /*0290*/  IMAD.HI.U32 R19, R10, R23, RZ ;  /* 0x000000170a137227 */ /* 0x000fe200078e00ff */
[----:B------:R-:W4:Y:S03]  /*02a0*/  I2F.RP R22, R18 ;  /* 0x0000001200167306 */ /* 0x000f260000209400 */
[----:B0-----:R-:W-:-:S04]  /*02b0*/  IMAD.MOV R14, RZ, RZ, -R19 ;  /* 0x000000ffff0e7224 */ /* 0x001fc800078e0a13 */
[----:B------:R-:W-:Y:S01]  /*02c0*/  IMAD R15, R24, R14, R23 ;  /* 0x0000000e180f7224 */ /* 0x000fe200078e0217 */
[C---:B------:R-:W-:Y:S01]  /*02d0*/  LOP3.LUT R14, R13.reuse, R8, RZ, 0x3c, !PT ;  /* 0x000000080d0e7212 */ /* 0x040fe200078e3cff */
[----:B------:R-:W-:-:S03]  /*02e0*/  VIADD R13, R13, UR4 ;  /* 0x000000040d0d7c36 */ /* 0x000fc60008000000 */
[----:B------:R-:W-:Y:S02]  /*02f0*/  ISETP.GT.U32.AND P3, PT, R0, R15, PT ;  /* 0x0000000f0000720c */ /* 0x000fe40003f64070 */
[----:B------:R-:W-:Y:S01]  /*0300*/  ISETP.GE.AND P2, PT, R14, RZ, PT ;  /* 0x000000ff0e00720c */ /* 0x000fe20003f46270 */
[----:B----4-:R-:W0:Y:S01]  /*0310*/  MUFU.RCP R22, R22 ;  /* 0x0000001600167308 */ /* 0x010e220000001000 */
[----:B------:R-:W-:-:S09]  /*0320*/  HFMA2 R14, -RZ, RZ, 0, 0 ;  /* 0x00000000ff0e7431 */ /* 0x000fd200000001ff */
[----:B------:R-:W-:Y:S01]  /*0330*/  @!P3 IADD3 R15, PT, PT, R15, -R24, RZ ;  /* 0x800000180f0fb210 */ /* 0x000fe20007ffe0ff */
[----:B------:R-:W-:Y:S01]  /*0340*/  @!P3 VIADD R19, R19, 0x1 ;  /* 0x000000011313b836 */ /* 0x000fe20000000000 */
[----:B------:R-:W-:Y:S02]  /*0350*/  ISETP.NE.AND P3, PT, R8, RZ, PT ;  /* 0x000000ff0800720c */ /* 0x000fe40003f65270 */
[----:B------:R-:W-:Y:S01]  /*0360*/  ISETP.GE.U32.AND P1, PT, R15, R0, PT ;  /* 0x000000000f00720c */ /* 0x000fe20003f26070 */
[----:B0-----:R-:W-:-:S06]  /*0370*/  VIADD R15, R22, 0xffffffe ;  /* 0x0ffffffe160f7836 */ /* 0x001fcc0000000000 */
[----:B------:R-:W0:Y:S06]  /*0380*/  F2I.FTZ.U32.TRUNC.NTZ R15, R15 ;  /* 0x0000000f000f7305 */ /* 0x000e2c000021f000 */
[----:B------:R-:W-:-:S05]  /*0390*/  @P1 IADD3 R19, PT, PT, R19, 0x1, RZ ;  /* 0x0000000113131810 */ /* 0x000fca0007ffe0ff */
[----:B------:R-:W-:Y:S01]  /*03a0*/  @!P2 IMAD.MOV R19, RZ, RZ, -R19 ;  /* 0x000000ffff13a224 */ /* 0x000fe200078e0a13 */
[----:B------:R-:W-:-:S04]  /*03b0*/  @!P3 LOP3.LUT R19, RZ, R8, RZ, 0x33, !PT ;  /* 0x00000008ff13b212 */ /* 0x000fc800078e33ff */
[----:B-1----:R-:W-:Y:S01]  /*03c0*/  IABS R20, R19 ;  /* 0x0000001300147213 */ /* 0x002fe20000000000 */
[----:B0-----:R-:W-:Y:S01]  /*03d0*/  IMAD.MOV R21, RZ, RZ, -R15 ;  /* 0x000000ffff157224 */ /* 0x001fe200078e0a0f */
[----:B------:R-:W-:-:S03]  /*03e0*/  LOP3.LUT R19, R19, R9, RZ, 0x3c, !PT ;  /* 0x0000000913137212 */ /* 0x000fc600078e3cff */
[----:B------:R-:W-:Y:S01]  /*03f0*/  IMAD R21, R21, R18, RZ ;  /* 0x0000001215157224 */ /* 0x000fe200078e02ff */
[----:B------:R-:W-:-:S03]  /*0400*/  ISETP.GE.AND P3, PT, R19, RZ, PT ;  /* 0x000000ff1300720c */ /* 0x000fc60003f66270 */
[----:B------:R-:W-:-:S04]  /*0410*/  IMAD.HI.U32 R14, R15, R21, R14 ;  /* 0x000000150f0e7227 */ /* 0x000fc800078e000e */
[----:B------:R-:W-:-:S04]  /*0420*/  IMAD.MOV.U32 R15, RZ, RZ, R20 ;  /* 0x000000ffff0f7224 */ /* 0x000fc800078e0014 */
        /* <DEDUP_REMOVED lines=18> */
[----:B---3--:R0:W-:Y:S10]  /*0550*/  STG.E desc[UR6][R14.64], R17 ;  /* 0x000000110e007986 */ /* 0x0081f4000c101906 */
[----:B------:R-:W-:Y:S05]  /*0560*/  @!P1 BRA `(.L_x_6) ;  /* 0xfffffffc002c9947 */ /* 0x000fea000383ffff */
[----:B------:R-:W-:Y:S05]  /*0570*/  EXIT ;  /* 0x000000000000794d */ /* 0x000fea0003800000 */
.L_x_7:
        /* <DEDUP_REMOVED lines=16> */
.L_x_15:


//--------------------- .text._Z17MaxUnpoolBackwardIN3c104HalfEEviPKT_PKliiiiiiPS2_ --------------------------
	.section	.text._Z17MaxUnpoolBackwardIN3c104HalfEEviPKT_PKliiiiiiPS2_,"ax",@progbits
	.align	128
        .global         _Z17MaxUnpoolBackwardIN3c104HalfEEviPKT_PKliiiiiiPS2_
        .type           _Z17MaxUnpoolBackwardIN3c104HalfEEviPKT_PKliiiiiiPS2_,@function
        .size           _Z17MaxUnpoolBackwardIN3c104HalfEEviPKT_PKliiiiiiPS2_,(.L_x_16 - _Z17MaxUnpoolBackwardIN3c104HalfEEviPKT_PKliiiiiiPS2_)
        .other          _Z17MaxUnpoolBackwardIN3c104HalfEEviPKT_PKliiiiiiPS2_,@"STO_CUDA_ENTRY STV_DEFAULT"
_Z17MaxUnpoolBackwardIN3c104HalfEEviPKT_PKliiiiiiPS2_:
.text._Z17MaxUnpoolBackwardIN3c104HalfEEviPKT_PKliiiiiiPS2_:
        /* <DEDUP_REMOVED lines=34> */
.L_x_8:
        /* <DEDUP_REMOVED lines=45> */
[----:B------:R-:W2:Y:S01]  /*04f0*/  LDG.E.U16 R17, desc[UR6][R16.64] ;  /* 0x0000000610117981 */ /* 0x000ea2000c1e1500 */
[----:B------:R-:W-:-:S04]  /*0500*/  IMAD.WIDE R14, R13, 0x2, R4 ;  /* 0x000000020d0e7825 */ /* 0x000fc800078e0204 */
[----:B------:R-:W-:Y:S02]  /*0510*/  VIADD R13, R13, UR4 ;  /* 0x000000040d0d7c36 */ /* 0x000fe40008000000 */
[----:B------:R-:W-:-:S03]  /*0520*/  IMAD.WIDE R6, R19, 0x2, R6 ;  /* 0x0000000213067825 */ /* 0x000fc600078e0206 */
[----:B------:R-:W-:Y:S01]  /*0530*/  ISETP.GE.AND P1, PT, R13, UR10, PT ;  /* 0x0000000a0d007c0c */ /* 0x000fe2000bf26270 */
[----:B--2---:R0:W-:-:S12]  /*0540*/  STG.E.U16 desc[UR6][R14.64], R17 ;  /* 0x000000110e007986 */ /* 0x0041d8000c101506 */
[----:B------:R-:W-:Y:S05]  /*0550*/  @!P1 BRA `(.L_x_8) ;  /* 0xfffffffc00309947 */ /* 0x000fea000383ffff */
[----:B------:R-:W-:Y:S05]  /*0560*/  EXIT ;  /* 0x000000000000794d */ /* 0x000fea0003800000 */
.L_x_9:
        /* <DEDUP_REMOVED lines=9> */
.L_x_16:


//--------------------- .text._Z16MaxUnpoolForwardIN3c104HalfEEviPKT_PKliiiiiiPS2_ --------------------------
	.section	.text._Z16MaxUnpoolForwardIN3c104HalfEEviPKT_PKliiiiiiPS2_,"ax",@progbits
	.align	128
        .global         _Z16MaxUnpoolForwardIN3c104HalfEEviPKT_PKliiiiiiPS2_
        .type           _Z16MaxUnpoolForwardIN3c104HalfEEviPKT_PKliiiiiiPS2_,@function
        .size           _Z16MaxUnpoolForwardIN3c104HalfEEviPKT_PKliiiiiiPS2_,(.L_x_17 - _Z16MaxUnpoolForwardIN3c104HalfEEviPKT_PKliiiiiiPS2_)
        .other          _Z16MaxUnpoolForwardIN3c104HalfEEviPKT_PKliiiiiiPS2_,@"STO_CUDA_ENTRY STV_DEFAULT"
_Z16MaxUnpoolForwardIN3c104HalfEEviPKT_PKliiiiiiPS2_:
.text._Z16MaxUnpoolForwardIN3c104HalfEEviPKT_PKliiiiiiPS2_:
        /* <DEDUP_REMOVED lines=34> */
.L_x_10:
[----:B0-----:R-:W-:-:S05]  /*0220*/  IMAD.WIDE R14, R13, 0x8, R4 ;  /* 0x000000080d0e7825 */ /* 0x001fca00078e0204 */
[----:B------:R0:W2:Y:S01]  /*0230*/  LDG.E R16, desc[UR6][R14.64] ;  /* 0x000000060e107981 */ /* 0x0000a2000c1e1900 */
[----:B------:R-:W-:-:S05]  /*0240*/  IMAD.WIDE R20, R13, 0x2, R2 ;  /* 0x000000020d147825 */ /* 0x000fca00078e0202 */
[----:B------:R1:W3:Y:S01]  /*0250*/  LDG.E.U16 R17, desc[UR6][R20.64] ;  /* 0x0000000614117981 */ /* 0x0002e2000c1e1500 */
        /* <DEDUP_REMOVED lines=47> */
[----:B---3--:R0:W-:Y:S10]  /*0550*/  STG.E.U16 desc[UR6][R14.64], R17 ;  /* 0x000000110e007986 */ /* 0x0081f4000c101506 */
[----:B------:R-:W-:Y:S05]  /*0560*/  @!P1 BRA `(.L_x_10) ;  /* 0xfffffffc002c9947 */ /* 0x000fea000383ffff */
[----:B------:R-:W-:Y:S05]  /*0570*/  EXIT ;  /* 0x000000000000794d */ /* 0x000fea0003800000 */
.L_x_11:
        /* <DEDUP_REMOVED lines=16> */
.L_x_17:


//--------------------- .nv.shared.reserved.0     --------------------------
	.section	.nv.shared.reserved.0,"aw",@nobits
	.weak		__nv_reservedSMEM_offset_0_alias
	.size		__nv_reservedSMEM_offset_0_alias, 0, 64
	.other		__nv_reservedSMEM_offset_0_alias,@"STO_CUDA_RESERVED_SHARED STV_DEFAULT"
__nv_reservedSMEM_offset_0_alias:
	.zero		0
	.zero		64


//--------------------- .nv.constant0._Z17MaxUnpoolBackwardIdEviPKT_PKliiiiiiPS0_ --------------------------
	.section	.nv.constant0._Z17MaxUnpoolBackwardIdEviPKT_PKliiiiiiPS0_,"a",@progbits
	.sectionflags	@""
	.align	4
.nv.constant0._Z17MaxUnpoolBackwardIdEviPKT_PKliiiiiiPS0_:
	.zero		952


//--------------------- .nv.constant0._Z16MaxUnpoolForwardIdEviPKT_PKliiiiiiPS0_ --------------------------
	.section	.nv.constant0._Z16MaxUnpoolForwardIdEviPKT_PKliiiiiiPS0_,"a",@progbits
	.sectionflags	@""
	.align	4
.nv.constant0._Z16MaxUnpoolForwardIdEviPKT_PKliiiiiiPS0_:
	.zero		952


//--------------------- .nv.constant0._Z17MaxUnpoolBackwardIfEviPKT_PKliiiiiiPS0_ --------------------------
	.section	.nv.constant0._Z17MaxUnpoolBackwardIfEviPKT_PKliiiiiiPS0_,"a",@progbits
	.sectionflags	@""
	.align	4
.nv.constant0._Z17MaxUnpoolBackwardIfEviPKT_PKliiiiiiPS0_:
	.zero		952


//--------------------- .nv.constant0._Z16MaxUnpoolForwardIfEviPKT_PKliiiiiiPS0_ --------------------------
	.section	.nv.constant0._Z16MaxUnpoolForwardIfEviPKT_PKliiiiiiPS0_,"a",@progbits
	.sectionflags	@""
	.align	4
.nv.constant0._Z16MaxUnpoolForwardIfEviPKT_PKliiiiiiPS0_:
	.zero		952


//--------------------- .nv.constant0._Z17MaxUnpoolBackwardIN3c104HalfEEviPKT_PKliiiiiiPS2_ --------------------------
	.section	.nv.constant0._Z17MaxUnpoolBackwardIN3c104HalfEEviPKT_PKliiiiiiPS2_,"a",@progbits
	.sectionflags	@""
	.align	4
.nv.constant0._Z17MaxUnpoolBackwardIN3c104HalfEEviPKT_PKliiiiiiPS2_:
	.zero		952


//--------------------- .nv.constant0._Z16MaxUnpoolForwardIN3c104HalfEEviPKT_PKliiiiiiPS2_ --------------------------
	.section	.nv.constant0._Z16MaxUnpoolForwardIN3c104HalfEEviPKT_PKliiiiiiPS2_,"a",@progbits
	.sectionflags	@""
	.align	4
.nv.constant0._Z16MaxUnpoolForwardIN3c104HalfEEviPKT_PKliiiiiiPS2_:
	.zero		952


//--------------------- SYMBOLS --------------------------

	.type		.nv.reservedSmem.offset0,@object
	.size		.nv.reservedSmem.offset0,0x4
